//
// Generated by NVIDIA NVVM Compiler
//
// Compiler Build ID: CL-36424714
// Cuda compilation tools, release 13.0, V13.0.88
// Based on NVVM 20.0.0
//

.version 9.0
.target sm_100
.address_size 64

	// .globl	_Z15flash_attentionPKfS0_S0_Pfii
.extern .func __assertfail
(
	.param .b64 __assertfail_param_0,
	.param .b64 __assertfail_param_1,
	.param .b32 __assertfail_param_2,
	.param .b64 __assertfail_param_3,
	.param .b64 __assertfail_param_4
)
;
.global .align 1 .b8 __unnamed_1[85] = {118, 111, 105, 100, 32, 102, 108, 97, 115, 104, 95, 97, 116, 116, 101, 110, 116, 105, 111, 110, 40, 99, 111, 110, 115, 116, 32, 102, 108, 111, 97, 116, 32, 42, 44, 32, 99, 111, 110, 115, 116, 32, 102, 108, 111, 97, 116, 32, 42, 44, 32, 99, 111, 110, 115, 116, 32, 102, 108, 111, 97, 116, 32, 42, 44, 32, 102, 108, 111, 97, 116, 32, 42, 44, 32, 105, 110, 116, 44, 32, 105, 110, 116, 41};
.global .align 1 .b8 $str[68] = {98, 108, 111, 99, 107, 68, 105, 109, 46, 120, 32, 61, 61, 32, 68, 32, 38, 38, 32, 98, 108, 111, 99, 107, 68, 105, 109, 46, 121, 32, 60, 61, 32, 78, 32, 38, 38, 32, 34, 66, 108, 111, 99, 107, 32, 115, 105, 122, 101, 32, 109, 117, 115, 116, 32, 98, 101, 32, 40, 68, 44, 32, 60, 61, 78, 41, 34};
.global .align 1 .b8 $str$1[27] = {47, 116, 109, 112, 47, 115, 97, 115, 115, 95, 99, 117, 95, 113, 50, 116, 102, 120, 120, 112, 111, 47, 107, 46, 99, 117};
.global .align 1 .b8 $str$2[71] = {68, 32, 37, 32, 51, 50, 32, 61, 61, 32, 48, 32, 38, 38, 32, 34, 68, 32, 109, 117, 115, 116, 32, 98, 101, 32, 100, 105, 118, 105, 115, 105, 98, 108, 101, 32, 98, 121, 32, 51, 50, 32, 102, 111, 114, 32, 115, 104, 117, 102, 102, 108, 101, 45, 98, 97, 115, 101, 100, 32, 114, 101, 100, 117, 99, 116, 105, 111, 110, 34};
.extern .shared .align 16 .b8 K_block[];

.visible .entry _Z15flash_attentionPKfS0_S0_Pfii(
	.param .u64 .ptr .align 1 _Z15flash_attentionPKfS0_S0_Pfii_param_0,
	.param .u64 .ptr .align 1 _Z15flash_attentionPKfS0_S0_Pfii_param_1,
	.param .u64 .ptr .align 1 _Z15flash_attentionPKfS0_S0_Pfii_param_2,
	.param .u64 .ptr .align 1 _Z15flash_attentionPKfS0_S0_Pfii_param_3,
	.param .u32 _Z15flash_attentionPKfS0_S0_Pfii_param_4,
	.param .u32 _Z15flash_attentionPKfS0_S0_Pfii_param_5
)
{
	.reg .pred 	%p<55>;
	.reg .b32 	%r<239>;
	.reg .b32 	%f<425>;
	.reg .b64 	%rd<29>;

	ld.param.u64 	%rd3, [_Z15flash_attentionPKfS0_S0_Pfii_param_0];
	ld.param.u64 	%rd4, [_Z15flash_attentionPKfS0_S0_Pfii_param_1];
	ld.param.u64 	%rd5, [_Z15flash_attentionPKfS0_S0_Pfii_param_2];
	ld.param.u32 	%r52, [_Z15flash_attentionPKfS0_S0_Pfii_param_4];
	ld.param.u32 	%r53, [_Z15flash_attentionPKfS0_S0_Pfii_param_5];
	mov.u32 	%r54, %ntid.x;
	setp.eq.s32 	%p3, %r54, %r53;
	mov.u32 	%r1, %ntid.y;
	setp.le.u32 	%p4, %r1, %r52;
	and.pred  	%p5, %p4, %p3;
	@%p5 bra 	$L__BB0_2;
	mov.u64 	%rd7, $str;
	cvta.global.u64 	%rd8, %rd7;
	mov.u64 	%rd9, $str$1;
	cvta.global.u64 	%rd10, %rd9;
	mov.u64 	%rd11, __unnamed_1;
	cvta.global.u64 	%rd12, %rd11;
	{ // callseq 0, 0
	.param .b64 param0;
	st.param.b64 	[param0], %rd8;
	.param .b64 param1;
	st.param.b64 	[param1], %rd10;
	.param .b32 param2;
	st.param.b32 	[param2], 25;
	.param .b64 param3;
	st.param.b64 	[param3], %rd12;
	.param .b64 param4;
	st.param.b64 	[param4], 1;
	call.uni 
	__assertfail, 
	(
	param0, 
	param1, 
	param2, 
	param3, 
	param4
	);
	} // callseq 0
$L__BB0_2:
	and.b32  	%r55, %r53, 31;
	setp.eq.s32 	%p6, %r55, 0;
	@%p6 bra 	$L__BB0_4;
	mov.u64 	%rd13, $str$2;
	cvta.global.u64 	%rd14, %rd13;
	mov.u64 	%rd15, $str$1;
	cvta.global.u64 	%rd16, %rd15;
	mov.u64 	%rd17, __unnamed_1;
	cvta.global.u64 	%rd18, %rd17;
	{ // callseq 1, 0
	.param .b64 param0;
	st.param.b64 	[param0], %rd14;
	.param .b64 param1;
	st.param.b64 	[param1], %rd16;
	.param .b32 param2;
	st.param.b32 	[param2], 26;
	.param .b64 param3;
	st.param.b64 	[param3], %rd18;
	.param .b64 param4;
	st.param.b64 	[param4], 1;
	call.uni 
	__assertfail, 
	(
	param0, 
	param1, 
	param2, 
	param3, 
	param4
	);
	} // callseq 1
$L__BB0_4:
	mov.u32 	%r2, %tid.y;
	mov.u32 	%r56, %ctaid.x;
	mul.lo.s32 	%r57, %r56, %r1;
	add.s32 	%r3, %r57, %r2;
	mov.u32 	%r4, %tid.x;
	sub.s32 	%r58, %r52, %r57;
	min.u32 	%r5, %r1, %r58;
	mul.lo.s32 	%r59, %r5, %r53;
	shl.b32 	%r60, %r59, 2;
	mov.u32 	%r61, K_block;
	add.s32 	%r6, %r61, %r60;
	add.s32 	%r7, %r6, %r60;
	add.s32 	%r8, %r7, %r60;
	add.s32 	%r62, %r8, %r60;
	shl.b32 	%r63, %r5, 2;
	add.s32 	%r9, %r62, %r63;
	setp.eq.s32 	%p7, %r4, 0;
	setp.lt.s32 	%p8, %r3, %r52;
	and.pred  	%p1, %p7, %p8;
	shl.b32 	%r64, %r2, 2;
	add.s32 	%r10, %r62, %r64;
	add.s32 	%r11, %r9, %r64;
	not.pred 	%p9, %p1;
	@%p9 bra 	$L__BB0_6;
	mov.b32 	%r65, -8388608;
	st.shared.u32 	[%r10], %r65;
	mov.b32 	%r66, 0;
	st.shared.u32 	[%r11], %r66;
$L__BB0_6:
	setp.ge.s32 	%p10, %r3, %r52;
	@%p10 bra 	$L__BB0_8;
	mad.lo.s32 	%r67, %r53, %r3, %r4;
	cvta.to.global.u64 	%rd19, %rd3;
	mul.wide.s32 	%rd20, %r67, 4;
	add.s64 	%rd21, %rd19, %rd20;
	ld.global.nc.f32 	%f40, [%rd21];
	mad.lo.s32 	%r68, %r53, %r2, %r4;
	shl.b32 	%r69, %r68, 2;
	add.s32 	%r70, %r7, %r69;
	st.shared.f32 	[%r70], %f40;
	add.s32 	%r71, %r8, %r69;
	mov.b32 	%r72, 0;
	st.shared.u32 	[%r71], %r72;
$L__BB0_8:
	bar.sync 	0;
	setp.lt.s32 	%p11, %r52, 1;
	@%p11 bra 	$L__BB0_49;
	add.s32 	%r12, %r9, %r63;
	setp.lt.s32 	%p12, %r3, %r52;
	mul.lo.s32 	%r13, %r53, %r2;
	add.s32 	%r76, %r13, %r4;
	mul.lo.s32 	%r14, %r5, %r2;
	setp.lt.u32 	%p13, %r4, 32;
	and.pred  	%p2, %p12, %p13;
	shl.b32 	%r77, %r76, 2;
	add.s32 	%r15, %r8, %r77;
	and.b32  	%r16, %r53, 7;
	and.b32  	%r17, %r53, 3;
	and.b32  	%r18, %r53, 2147483640;
	and.b32  	%r19, %r53, 1;
	shl.b32 	%r78, %r53, 4;
	or.b32  	%r79, %r78, 8;
	add.s32 	%r80, %r4, %r14;
	shl.b32 	%r81, %r80, 2;
	mad.lo.s32 	%r82, %r5, %r79, %r81;
	add.s32 	%r20, %r61, %r82;
	shl.b32 	%r21, %r53, 2;
	cvta.to.global.u64 	%rd1, %rd4;
	cvta.to.global.u64 	%rd2, %rd5;
	mov.b32 	%r227, 0;
	not.pred 	%p30, %p2;
	mov.u32 	%r226, %r52;
$L__BB0_10:
	min.s32 	%r24, %r5, %r226;
	sub.s32 	%r84, %r52, %r227;
	min.s32 	%r25, %r5, %r84;
	add.s32 	%r26, %r227, %r2;
	max.s32 	%r85, %r3, %r26;
	setp.ge.s32 	%p14, %r85, %r52;
	@%p14 bra 	$L__BB0_12;
	mad.lo.s32 	%r86, %r26, %r53, %r4;
	mul.wide.s32 	%rd22, %r86, 4;
	add.s64 	%rd23, %rd1, %rd22;
	ld.global.nc.f32 	%f42, [%rd23];
	add.s32 	%r87, %r13, %r4;
	shl.b32 	%r88, %r87, 2;
	mov.u32 	%r89, K_block;
	add.s32 	%r90, %r89, %r88;
	st.shared.f32 	[%r90], %f42;
	add.s64 	%rd24, %rd2, %rd22;
	ld.global.nc.f32 	%f43, [%rd24];
	add.s32 	%r91, %r6, %r88;
	st.shared.f32 	[%r91], %f43;
$L__BB0_12:
	setp.ge.s32 	%p15, %r3, %r52;
	bar.sync 	0;
	setp.ge.s32 	%p16, %r4, %r25;
	or.pred  	%p17, %p15, %p16;
	@%p17 bra 	$L__BB0_28;
	setp.gt.s32 	%p18, %r53, 0;
	mov.u32 	%r233, %r20;
	mov.u32 	%r234, %r4;
	@%p18 bra 	$L__BB0_14;
	bra.uni 	$L__BB0_27;
$L__BB0_14:
	mov.u32 	%r228, %r4;
$L__BB0_15:
	setp.lt.u32 	%p20, %r53, 8;
	mul.lo.s32 	%r28, %r228, %r53;
	mov.f32 	%f410, 0f00000000;
	mov.b32 	%r231, 0;
	@%p20 bra 	$L__BB0_18;
	mov.f32 	%f410, 0f00000000;
	mov.b32 	%r229, 0;
$L__BB0_17:
	.pragma "nounroll";
	add.s32 	%r96, %r229, %r13;
	shl.b32 	%r97, %r96, 2;
	add.s32 	%r98, %r7, %r97;
	ld.shared.f32 	%f47, [%r98];
	add.s32 	%r99, %r229, %r28;
	shl.b32 	%r100, %r99, 2;
	mov.u32 	%r101, K_block;
	add.s32 	%r102, %r101, %r100;
	ld.shared.f32 	%f48, [%r102];
	fma.rn.f32 	%f49, %f47, %f48, %f410;
	ld.shared.f32 	%f50, [%r98+4];
	ld.shared.f32 	%f51, [%r102+4];
	fma.rn.f32 	%f52, %f50, %f51, %f49;
	ld.shared.f32 	%f53, [%r98+8];
	ld.shared.f32 	%f54, [%r102+8];
	fma.rn.f32 	%f55, %f53, %f54, %f52;
	ld.shared.f32 	%f56, [%r98+12];
	ld.shared.f32 	%f57, [%r102+12];
	fma.rn.f32 	%f58, %f56, %f57, %f55;
	ld.shared.f32 	%f59, [%r98+16];
	ld.shared.f32 	%f60, [%r102+16];
	fma.rn.f32 	%f61, %f59, %f60, %f58;
	ld.shared.f32 	%f62, [%r98+20];
	ld.shared.f32 	%f63, [%r102+20];
	fma.rn.f32 	%f64, %f62, %f63, %f61;
	ld.shared.f32 	%f65, [%r98+24];
	ld.shared.f32 	%f66, [%r102+24];
	fma.rn.f32 	%f67, %f65, %f66, %f64;
	ld.shared.f32 	%f68, [%r98+28];
	ld.shared.f32 	%f69, [%r102+28];
	fma.rn.f32 	%f410, %f68, %f69, %f67;
	add.s32 	%r229, %r229, 8;
	setp.ne.s32 	%p21, %r229, %r18;
	mov.u32 	%r231, %r18;
	@%p21 bra 	$L__BB0_17;
$L__BB0_18:
	setp.eq.s32 	%p22, %r16, 0;
	@%p22 bra 	$L__BB0_26;
	add.s32 	%r103, %r16, -1;
	setp.lt.u32 	%p23, %r103, 3;
	@%p23 bra 	$L__BB0_21;
	add.s32 	%r104, %r231, %r13;
	shl.b32 	%r105, %r104, 2;
	add.s32 	%r106, %r7, %r105;
	ld.shared.f32 	%f71, [%r106];
	add.s32 	%r107, %r231, %r28;
	shl.b32 	%r108, %r107, 2;
	mov.u32 	%r109, K_block;
	add.s32 	%r110, %r109, %r108;
	ld.shared.f32 	%f72, [%r110];
	fma.rn.f32 	%f73, %f71, %f72, %f410;
	ld.shared.f32 	%f74, [%r106+4];
	ld.shared.f32 	%f75, [%r110+4];
	fma.rn.f32 	%f76, %f74, %f75, %f73;
	ld.shared.f32 	%f77, [%r106+8];
	ld.shared.f32 	%f78, [%r110+8];
	fma.rn.f32 	%f79, %f77, %f78, %f76;
	ld.shared.f32 	%f80, [%r106+12];
	ld.shared.f32 	%f81, [%r110+12];
	fma.rn.f32 	%f410, %f80, %f81, %f79;
	add.s32 	%r231, %r231, 4;
$L__BB0_21:
	setp.eq.s32 	%p24, %r17, 0;
	@%p24 bra 	$L__BB0_26;
	setp.eq.s32 	%p25, %r17, 1;
	@%p25 bra 	$L__BB0_24;
	add.s32 	%r111, %r231, %r13;
	shl.b32 	%r112, %r111, 2;
	add.s32 	%r113, %r7, %r112;
	ld.shared.f32 	%f83, [%r113];
	add.s32 	%r114, %r231, %r28;
	shl.b32 	%r115, %r114, 2;
	mov.u32 	%r116, K_block;
	add.s32 	%r117, %r116, %r115;
	ld.shared.f32 	%f84, [%r117];
	fma.rn.f32 	%f85, %f83, %f84, %f410;
	ld.shared.f32 	%f86, [%r113+4];
	ld.shared.f32 	%f87, [%r117+4];
	fma.rn.f32 	%f410, %f86, %f87, %f85;
	add.s32 	%r231, %r231, 2;
$L__BB0_24:
	setp.eq.s32 	%p26, %r19, 0;
	@%p26 bra 	$L__BB0_26;
	add.s32 	%r118, %r231, %r13;
	shl.b32 	%r119, %r118, 2;
	add.s32 	%r120, %r7, %r119;
	ld.shared.f32 	%f88, [%r120];
	add.s32 	%r121, %r231, %r28;
	shl.b32 	%r122, %r121, 2;
	mov.u32 	%r123, K_block;
	add.s32 	%r124, %r123, %r122;
	ld.shared.f32 	%f89, [%r124];
	fma.rn.f32 	%f410, %f88, %f89, %f410;
$L__BB0_26:
	add.s32 	%r125, %r228, %r14;
	shl.b32 	%r126, %r125, 2;
	add.s32 	%r127, %r12, %r126;
	st.shared.f32 	[%r127], %f410;
	add.s32 	%r228, %r228, %r53;
	setp.lt.s32 	%p27, %r228, %r25;
	@%p27 bra 	$L__BB0_15;
	bra.uni 	$L__BB0_28;
$L__BB0_27:
	mov.b32 	%r93, 0;
	st.shared.u32 	[%r233], %r93;
	add.s32 	%r234, %r234, %r53;
	add.s32 	%r233, %r233, %r21;
	setp.lt.s32 	%p19, %r234, %r25;
	@%p19 bra 	$L__BB0_27;
$L__BB0_28:
	bar.sync 	0;
	@%p15 bra 	$L__BB0_30;
	ld.shared.f32 	%f411, [%r10];
	ld.shared.f32 	%f412, [%r11];
$L__BB0_30:
	bar.sync 	0;
	mov.f32 	%f416, 0f00000000;
	mov.f32 	%f417, 0fFF800000;
	or.pred  	%p31, %p30, %p16;
	@%p31 bra 	$L__BB0_33;
	mov.f32 	%f414, 0fFF800000;
	mov.f32 	%f416, 0f00000000;
	mov.u32 	%r235, %r4;
$L__BB0_32:
	add.s32 	%r129, %r235, %r14;
	shl.b32 	%r130, %r129, 2;
	add.s32 	%r131, %r12, %r130;
	ld.shared.f32 	%f94, [%r131];
	max.f32 	%f417, %f414, %f94;
	sub.f32 	%f95, %f414, %f417;
	fma.rn.f32 	%f96, %f95, 0f3BBB989D, 0f3F000000;
	cvt.sat.f32.f32 	%f97, %f96;
	mov.f32 	%f98, 0f4B400001;
	mov.f32 	%f99, 0f437C0000;
	fma.rm.f32 	%f100, %f97, %f99, %f98;
	add.f32 	%f101, %f100, 0fCB40007F;
	neg.f32 	%f102, %f101;
	fma.rn.f32 	%f103, %f95, 0f3FB8AA3B, %f102;
	fma.rn.f32 	%f104, %f95, 0f32A57060, %f103;
	mov.b32 	%r132, %f100;
	shl.b32 	%r133, %r132, 23;
	mov.b32 	%f105, %r133;
	ex2.approx.ftz.f32 	%f106, %f104;
	mul.f32 	%f107, %f106, %f105;
	mul.f32 	%f108, %f416, %f107;
	sub.f32 	%f109, %f94, %f417;
	fma.rn.f32 	%f110, %f109, 0f3BBB989D, 0f3F000000;
	cvt.sat.f32.f32 	%f111, %f110;
	fma.rm.f32 	%f112, %f111, %f99, %f98;
	add.f32 	%f113, %f112, 0fCB40007F;
	neg.f32 	%f114, %f113;
	fma.rn.f32 	%f115, %f109, 0f3FB8AA3B, %f114;
	fma.rn.f32 	%f116, %f109, 0f32A57060, %f115;
	mov.b32 	%r134, %f112;
	shl.b32 	%r135, %r134, 23;
	mov.b32 	%f117, %r135;
	ex2.approx.ftz.f32 	%f118, %f116;
	fma.rn.f32 	%f416, %f118, %f117, %f108;
	add.s32 	%r235, %r235, 32;
	setp.lt.s32 	%p32, %r235, %r25;
	mov.f32 	%f414, %f417;
	@%p32 bra 	$L__BB0_32;
$L__BB0_33:
	bar.sync 	0;
	@%p30 bra 	$L__BB0_35;
	mov.b32 	%r136, %f417;
	shfl.sync.down.b32	%r137|%p34, %r136, 16, 31, -1;
	mov.b32 	%f119, %r137;
	mov.b32 	%r138, %f416;
	shfl.sync.down.b32	%r139|%p35, %r138, 16, 31, -1;
	mov.b32 	%f120, %r139;
	max.f32 	%f121, %f417, %f119;
	sub.f32 	%f122, %f417, %f121;
	fma.rn.f32 	%f123, %f122, 0f3BBB989D, 0f3F000000;
	cvt.sat.f32.f32 	%f124, %f123;
	mov.f32 	%f125, 0f4B400001;
	mov.f32 	%f126, 0f437C0000;
	fma.rm.f32 	%f127, %f124, %f126, %f125;
	add.f32 	%f128, %f127, 0fCB40007F;
	neg.f32 	%f129, %f128;
	fma.rn.f32 	%f130, %f122, 0f3FB8AA3B, %f129;
	fma.rn.f32 	%f131, %f122, 0f32A57060, %f130;
	mov.b32 	%r140, %f127;
	shl.b32 	%r141, %r140, 23;
	mov.b32 	%f132, %r141;
	ex2.approx.ftz.f32 	%f133, %f131;
	mul.f32 	%f134, %f133, %f132;
	sub.f32 	%f135, %f119, %f121;
	fma.rn.f32 	%f136, %f135, 0f3BBB989D, 0f3F000000;
	cvt.sat.f32.f32 	%f137, %f136;
	fma.rm.f32 	%f138, %f137, %f126, %f125;
	add.f32 	%f139, %f138, 0fCB40007F;
	neg.f32 	%f140, %f139;
	fma.rn.f32 	%f141, %f135, 0f3FB8AA3B, %f140;
	fma.rn.f32 	%f142, %f135, 0f32A57060, %f141;
	mov.b32 	%r142, %f138;
	shl.b32 	%r143, %r142, 23;
	mov.b32 	%f143, %r143;
	ex2.approx.ftz.f32 	%f144, %f142;
	mul.f32 	%f145, %f144, %f143;
	mul.f32 	%f146, %f145, %f120;
	fma.rn.f32 	%f147, %f416, %f134, %f146;
	mov.b32 	%r144, %f121;
	shfl.sync.down.b32	%r145|%p36, %r144, 8, 31, -1;
	mov.b32 	%f148, %r145;
	mov.b32 	%r146, %f147;
	shfl.sync.down.b32	%r147|%p37, %r146, 8, 31, -1;
	mov.b32 	%f149, %r147;
	max.f32 	%f150, %f121, %f148;
	sub.f32 	%f151, %f121, %f150;
	fma.rn.f32 	%f152, %f151, 0f3BBB989D, 0f3F000000;
	cvt.sat.f32.f32 	%f153, %f152;
	fma.rm.f32 	%f154, %f153, %f126, %f125;
	add.f32 	%f155, %f154, 0fCB40007F;
	neg.f32 	%f156, %f155;
	fma.rn.f32 	%f157, %f151, 0f3FB8AA3B, %f156;
	fma.rn.f32 	%f158, %f151, 0f32A57060, %f157;
	mov.b32 	%r148, %f154;
	shl.b32 	%r149, %r148, 23;
	mov.b32 	%f159, %r149;
	ex2.approx.ftz.f32 	%f160, %f158;
	mul.f32 	%f161, %f160, %f159;
	sub.f32 	%f162, %f148, %f150;
	fma.rn.f32 	%f163, %f162, 0f3BBB989D, 0f3F000000;
	cvt.sat.f32.f32 	%f164, %f163;
	fma.rm.f32 	%f165, %f164, %f126, %f125;
	add.f32 	%f166, %f165, 0fCB40007F;
	neg.f32 	%f167, %f166;
	fma.rn.f32 	%f168, %f162, 0f3FB8AA3B, %f167;
	fma.rn.f32 	%f169, %f162, 0f32A57060, %f168;
	mov.b32 	%r150, %f165;
	shl.b32 	%r151, %r150, 23;
	mov.b32 	%f170, %r151;
	ex2.approx.ftz.f32 	%f171, %f169;
	mul.f32 	%f172, %f171, %f170;
	mul.f32 	%f173, %f172, %f149;
	fma.rn.f32 	%f174, %f147, %f161, %f173;
	mov.b32 	%r152, %f150;
	shfl.sync.down.b32	%r153|%p38, %r152, 4, 31, -1;
	mov.b32 	%f175, %r153;
	mov.b32 	%r154, %f174;
	shfl.sync.down.b32	%r155|%p39, %r154, 4, 31, -1;
	mov.b32 	%f176, %r155;
	max.f32 	%f177, %f150, %f175;
	sub.f32 	%f178, %f150, %f177;
	fma.rn.f32 	%f179, %f178, 0f3BBB989D, 0f3F000000;
	cvt.sat.f32.f32 	%f180, %f179;
	fma.rm.f32 	%f181, %f180, %f126, %f125;
	add.f32 	%f182, %f181, 0fCB40007F;
	neg.f32 	%f183, %f182;
	fma.rn.f32 	%f184, %f178, 0f3FB8AA3B, %f183;
	fma.rn.f32 	%f185, %f178, 0f32A57060, %f184;
	mov.b32 	%r156, %f181;
	shl.b32 	%r157, %r156, 23;
	mov.b32 	%f186, %r157;
	ex2.approx.ftz.f32 	%f187, %f185;
	mul.f32 	%f188, %f187, %f186;
	sub.f32 	%f189, %f175, %f177;
	fma.rn.f32 	%f190, %f189, 0f3BBB989D, 0f3F000000;
	cvt.sat.f32.f32 	%f191, %f190;
	fma.rm.f32 	%f192, %f191, %f126, %f125;
	add.f32 	%f193, %f192, 0fCB40007F;
	neg.f32 	%f194, %f193;
	fma.rn.f32 	%f195, %f189, 0f3FB8AA3B, %f194;
	fma.rn.f32 	%f196, %f189, 0f32A57060, %f195;
	mov.b32 	%r158, %f192;
	shl.b32 	%r159, %r158, 23;
	mov.b32 	%f197, %r159;
	ex2.approx.ftz.f32 	%f198, %f196;
	mul.f32 	%f199, %f198, %f197;
	mul.f32 	%f200, %f199, %f176;
	fma.rn.f32 	%f201, %f174, %f188, %f200;
	mov.b32 	%r160, %f177;
	shfl.sync.down.b32	%r161|%p40, %r160, 2, 31, -1;
	mov.b32 	%f202, %r161;
	mov.b32 	%r162, %f201;
	shfl.sync.down.b32	%r163|%p41, %r162, 2, 31, -1;
	mov.b32 	%f203, %r163;
	max.f32 	%f204, %f177, %f202;
	sub.f32 	%f205, %f177, %f204;
	fma.rn.f32 	%f206, %f205, 0f3BBB989D, 0f3F000000;
	cvt.sat.f32.f32 	%f207, %f206;
	fma.rm.f32 	%f208, %f207, %f126, %f125;
	add.f32 	%f209, %f208, 0fCB40007F;
	neg.f32 	%f210, %f209;
	fma.rn.f32 	%f211, %f205, 0f3FB8AA3B, %f210;
	fma.rn.f32 	%f212, %f205, 0f32A57060, %f211;
	mov.b32 	%r164, %f208;
	shl.b32 	%r165, %r164, 23;
	mov.b32 	%f213, %r165;
	ex2.approx.ftz.f32 	%f214, %f212;
	mul.f32 	%f215, %f214, %f213;
	sub.f32 	%f216, %f202, %f204;
	fma.rn.f32 	%f217, %f216, 0f3BBB989D, 0f3F000000;
	cvt.sat.f32.f32 	%f218, %f217;
	fma.rm.f32 	%f219, %f218, %f126, %f125;
	add.f32 	%f220, %f219, 0fCB40007F;
	neg.f32 	%f221, %f220;
	fma.rn.f32 	%f222, %f216, 0f3FB8AA3B, %f221;
	fma.rn.f32 	%f223, %f216, 0f32A57060, %f222;
	mov.b32 	%r166, %f219;
	shl.b32 	%r167, %r166, 23;
	mov.b32 	%f224, %r167;
	ex2.approx.ftz.f32 	%f225, %f223;
	mul.f32 	%f226, %f225, %f224;
	mul.f32 	%f227, %f226, %f203;
	fma.rn.f32 	%f228, %f201, %f215, %f227;
	mov.b32 	%r168, %f204;
	shfl.sync.down.b32	%r169|%p42, %r168, 1, 31, -1;
	mov.b32 	%f229, %r169;
	mov.b32 	%r170, %f228;
	shfl.sync.down.b32	%r171|%p43, %r170, 1, 31, -1;
	mov.b32 	%f230, %r171;
	max.f32 	%f417, %f204, %f229;
	sub.f32 	%f231, %f204, %f417;
	fma.rn.f32 	%f232, %f231, 0f3BBB989D, 0f3F000000;
	cvt.sat.f32.f32 	%f233, %f232;
	fma.rm.f32 	%f234, %f233, %f126, %f125;
	add.f32 	%f235, %f234, 0fCB40007F;
	neg.f32 	%f236, %f235;
	fma.rn.f32 	%f237, %f231, 0f3FB8AA3B, %f236;
	fma.rn.f32 	%f238, %f231, 0f32A57060, %f237;
	mov.b32 	%r172, %f234;
	shl.b32 	%r173, %r172, 23;
	mov.b32 	%f239, %r173;
	ex2.approx.ftz.f32 	%f240, %f238;
	mul.f32 	%f241, %f240, %f239;
	sub.f32 	%f242, %f229, %f417;
	fma.rn.f32 	%f243, %f242, 0f3BBB989D, 0f3F000000;
	cvt.sat.f32.f32 	%f244, %f243;
	fma.rm.f32 	%f245, %f244, %f126, %f125;
	add.f32 	%f246, %f245, 0fCB40007F;
	neg.f32 	%f247, %f246;
	fma.rn.f32 	%f248, %f242, 0f3FB8AA3B, %f247;
	fma.rn.f32 	%f249, %f242, 0f32A57060, %f248;
	mov.b32 	%r174, %f245;
	shl.b32 	%r175, %r174, 23;
	mov.b32 	%f250, %r175;
	ex2.approx.ftz.f32 	%f251, %f249;
	mul.f32 	%f252, %f251, %f250;
	mul.f32 	%f253, %f252, %f230;
	fma.rn.f32 	%f416, %f228, %f241, %f253;
$L__BB0_35:
	bar.sync 	0;
	@%p9 bra 	$L__BB0_37;
	max.f32 	%f254, %f411, %f417;
	sub.f32 	%f255, %f411, %f254;
	fma.rn.f32 	%f256, %f255, 0f3BBB989D, 0f3F000000;
	cvt.sat.f32.f32 	%f257, %f256;
	mov.f32 	%f258, 0f4B400001;
	mov.f32 	%f259, 0f437C0000;
	fma.rm.f32 	%f260, %f257, %f259, %f258;
	add.f32 	%f261, %f260, 0fCB40007F;
	neg.f32 	%f262, %f261;
	fma.rn.f32 	%f263, %f255, 0f3FB8AA3B, %f262;
	fma.rn.f32 	%f264, %f255, 0f32A57060, %f263;
	mov.b32 	%r176, %f260;
	shl.b32 	%r177, %r176, 23;
	mov.b32 	%f265, %r177;
	ex2.approx.ftz.f32 	%f266, %f264;
	mul.f32 	%f267, %f266, %f265;
	sub.f32 	%f268, %f417, %f254;
	fma.rn.f32 	%f269, %f268, 0f3BBB989D, 0f3F000000;
	cvt.sat.f32.f32 	%f270, %f269;
	fma.rm.f32 	%f271, %f270, %f259, %f258;
	add.f32 	%f272, %f271, 0fCB40007F;
	neg.f32 	%f273, %f272;
	fma.rn.f32 	%f274, %f268, 0f3FB8AA3B, %f273;
	fma.rn.f32 	%f275, %f268, 0f32A57060, %f274;
	mov.b32 	%r178, %f271;
	shl.b32 	%r179, %r178, 23;
	mov.b32 	%f276, %r179;
	ex2.approx.ftz.f32 	%f277, %f275;
	mul.f32 	%f278, %f277, %f276;
	mul.f32 	%f279, %f416, %f278;
	fma.rn.f32 	%f280, %f412, %f267, %f279;
	st.shared.f32 	[%r11], %f280;
	st.shared.f32 	[%r10], %f254;
$L__BB0_37:
	setp.ge.s32 	%p45, %r3, %r52;
	bar.sync 	0;
	@%p45 bra 	$L__BB0_48;
	ld.shared.f32 	%f281, [%r15];
	ld.shared.f32 	%f29, [%r10];
	sub.f32 	%f282, %f411, %f29;
	fma.rn.f32 	%f283, %f282, 0f3BBB989D, 0f3F000000;
	cvt.sat.f32.f32 	%f284, %f283;
	mov.f32 	%f285, 0f4B400001;
	mov.f32 	%f286, 0f437C0000;
	fma.rm.f32 	%f287, %f284, %f286, %f285;
	add.f32 	%f288, %f287, 0fCB40007F;
	neg.f32 	%f289, %f288;
	fma.rn.f32 	%f290, %f282, 0f3FB8AA3B, %f289;
	fma.rn.f32 	%f291, %f282, 0f32A57060, %f290;
	mov.b32 	%r180, %f287;
	shl.b32 	%r181, %r180, 23;
	mov.b32 	%f292, %r181;
	ex2.approx.ftz.f32 	%f293, %f291;
	mul.f32 	%f294, %f293, %f292;
	mul.f32 	%f424, %f281, %f294;
	setp.lt.s32 	%p46, %r25, 1;
	@%p46 bra 	$L__BB0_47;
	add.s32 	%r183, %r24, -1;
	setp.lt.u32 	%p47, %r183, 3;
	mov.b32 	%r238, 0;
	@%p47 bra 	$L__BB0_42;
	mov.b32 	%r236, 0;
$L__BB0_41:
	.pragma "nounroll";
	add.s32 	%r185, %r236, %r14;
	shl.b32 	%r186, %r185, 2;
	add.s32 	%r187, %r12, %r186;
	ld.shared.f32 	%f296, [%r187];
	sub.f32 	%f297, %f296, %f29;
	fma.rn.f32 	%f298, %f297, 0f3BBB989D, 0f3F000000;
	cvt.sat.f32.f32 	%f299, %f298;
	mov.f32 	%f300, 0f4B400001;
	mov.f32 	%f301, 0f437C0000;
	fma.rm.f32 	%f302, %f299, %f301, %f300;
	add.f32 	%f303, %f302, 0fCB40007F;
	neg.f32 	%f304, %f303;
	fma.rn.f32 	%f305, %f297, 0f3FB8AA3B, %f304;
	fma.rn.f32 	%f306, %f297, 0f32A57060, %f305;
	mov.b32 	%r188, %f302;
	shl.b32 	%r189, %r188, 23;
	mov.b32 	%f307, %r189;
	ex2.approx.ftz.f32 	%f308, %f306;
	mul.f32 	%f309, %f308, %f307;
	mad.lo.s32 	%r190, %r236, %r53, %r4;
	shl.b32 	%r191, %r190, 2;
	add.s32 	%r192, %r6, %r191;
	ld.shared.f32 	%f310, [%r192];
	fma.rn.f32 	%f311, %f310, %f309, %f424;
	ld.shared.f32 	%f312, [%r187+4];
	sub.f32 	%f313, %f312, %f29;
	fma.rn.f32 	%f314, %f313, 0f3BBB989D, 0f3F000000;
	cvt.sat.f32.f32 	%f315, %f314;
	fma.rm.f32 	%f316, %f315, %f301, %f300;
	add.f32 	%f317, %f316, 0fCB40007F;
	neg.f32 	%f318, %f317;
	fma.rn.f32 	%f319, %f313, 0f3FB8AA3B, %f318;
	fma.rn.f32 	%f320, %f313, 0f32A57060, %f319;
	mov.b32 	%r193, %f316;
	shl.b32 	%r194, %r193, 23;
	mov.b32 	%f321, %r194;
	ex2.approx.ftz.f32 	%f322, %f320;
	mul.f32 	%f323, %f322, %f321;
	add.s32 	%r195, %r192, %r21;
	ld.shared.f32 	%f324, [%r195];
	fma.rn.f32 	%f325, %f324, %f323, %f311;
	ld.shared.f32 	%f326, [%r187+8];
	sub.f32 	%f327, %f326, %f29;
	fma.rn.f32 	%f328, %f327, 0f3BBB989D, 0f3F000000;
	cvt.sat.f32.f32 	%f329, %f328;
	fma.rm.f32 	%f330, %f329, %f301, %f300;
	add.f32 	%f331, %f330, 0fCB40007F;
	neg.f32 	%f332, %f331;
	fma.rn.f32 	%f333, %f327, 0f3FB8AA3B, %f332;
	fma.rn.f32 	%f334, %f327, 0f32A57060, %f333;
	mov.b32 	%r196, %f330;
	shl.b32 	%r197, %r196, 23;
	mov.b32 	%f335, %r197;
	ex2.approx.ftz.f32 	%f336, %f334;
	mul.f32 	%f337, %f336, %f335;
	add.s32 	%r198, %r195, %r21;
	ld.shared.f32 	%f338, [%r198];
	fma.rn.f32 	%f339, %f338, %f337, %f325;
	ld.shared.f32 	%f340, [%r187+12];
	sub.f32 	%f341, %f340, %f29;
	fma.rn.f32 	%f342, %f341, 0f3BBB989D, 0f3F000000;
	cvt.sat.f32.f32 	%f343, %f342;
	fma.rm.f32 	%f344, %f343, %f301, %f300;
	add.f32 	%f345, %f344, 0fCB40007F;
	neg.f32 	%f346, %f345;
	fma.rn.f32 	%f347, %f341, 0f3FB8AA3B, %f346;
	fma.rn.f32 	%f348, %f341, 0f32A57060, %f347;
	mov.b32 	%r199, %f344;
	shl.b32 	%r200, %r199, 23;
	mov.b32 	%f349, %r200;
	ex2.approx.ftz.f32 	%f350, %f348;
	mul.f32 	%f351, %f350, %f349;
	add.s32 	%r201, %r198, %r21;
	ld.shared.f32 	%f352, [%r201];
	fma.rn.f32 	%f424, %f352, %f351, %f339;
	add.s32 	%r236, %r236, 4;
	and.b32  	%r238, %r24, -4;
	setp.ne.s32 	%p48, %r236, %r238;
	@%p48 bra 	$L__BB0_41;
$L__BB0_42:
	and.b32  	%r47, %r24, 3;
	setp.eq.s32 	%p49, %r47, 0;
	@%p49 bra 	$L__BB0_47;
	setp.eq.s32 	%p50, %r47, 1;
	@%p50 bra 	$L__BB0_45;
	add.s32 	%r202, %r238, %r14;
	shl.b32 	%r203, %r202, 2;
	add.s32 	%r204, %r12, %r203;
	ld.shared.f32 	%f354, [%r204];
	sub.f32 	%f355, %f354, %f29;
	fma.rn.f32 	%f356, %f355, 0f3BBB989D, 0f3F000000;
	cvt.sat.f32.f32 	%f357, %f356;
	mov.f32 	%f358, 0f4B400001;
	mov.f32 	%f359, 0f437C0000;
	fma.rm.f32 	%f360, %f357, %f359, %f358;
	add.f32 	%f361, %f360, 0fCB40007F;
	neg.f32 	%f362, %f361;
	fma.rn.f32 	%f363, %f355, 0f3FB8AA3B, %f362;
	fma.rn.f32 	%f364, %f355, 0f32A57060, %f363;
	mov.b32 	%r205, %f360;
	shl.b32 	%r206, %r205, 23;
	mov.b32 	%f365, %r206;
	ex2.approx.ftz.f32 	%f366, %f364;
	mul.f32 	%f367, %f366, %f365;
	mad.lo.s32 	%r207, %r238, %r53, %r4;
	shl.b32 	%r208, %r207, 2;
	add.s32 	%r209, %r6, %r208;
	ld.shared.f32 	%f368, [%r209];
	fma.rn.f32 	%f369, %f368, %f367, %f424;
	ld.shared.f32 	%f370, [%r204+4];
	sub.f32 	%f371, %f370, %f29;
	fma.rn.f32 	%f372, %f371, 0f3BBB989D, 0f3F000000;
	cvt.sat.f32.f32 	%f373, %f372;
	fma.rm.f32 	%f374, %f373, %f359, %f358;
	add.f32 	%f375, %f374, 0fCB40007F;
	neg.f32 	%f376, %f375;
	fma.rn.f32 	%f377, %f371, 0f3FB8AA3B, %f376;
	fma.rn.f32 	%f378, %f371, 0f32A57060, %f377;
	mov.b32 	%r210, %f374;
	shl.b32 	%r211, %r210, 23;
	mov.b32 	%f379, %r211;
	ex2.approx.ftz.f32 	%f380, %f378;
	mul.f32 	%f381, %f380, %f379;
	add.s32 	%r212, %r209, %r21;
	ld.shared.f32 	%f382, [%r212];
	fma.rn.f32 	%f424, %f382, %f381, %f369;
	add.s32 	%r238, %r238, 2;
$L__BB0_45:
	and.b32  	%r213, %r24, 1;
	setp.eq.b32 	%p51, %r213, 1;
	not.pred 	%p52, %p51;
	@%p52 bra 	$L__BB0_47;
	add.s32 	%r214, %r238, %r14;
	shl.b32 	%r215, %r214, 2;
	add.s32 	%r216, %r12, %r215;
	ld.shared.f32 	%f383, [%r216];
	sub.f32 	%f384, %f383, %f29;
	fma.rn.f32 	%f385, %f384, 0f3BBB989D, 0f3F000000;
	cvt.sat.f32.f32 	%f386, %f385;
	mov.f32 	%f387, 0f4B400001;
	mov.f32 	%f388, 0f437C0000;
	fma.rm.f32 	%f389, %f386, %f388, %f387;
	add.f32 	%f390, %f389, 0fCB40007F;
	neg.f32 	%f391, %f390;
	fma.rn.f32 	%f392, %f384, 0f3FB8AA3B, %f391;
	fma.rn.f32 	%f393, %f384, 0f32A57060, %f392;
	mov.b32 	%r217, %f389;
	shl.b32 	%r218, %r217, 23;
	mov.b32 	%f394, %r218;
	ex2.approx.ftz.f32 	%f395, %f393;
	mul.f32 	%f396, %f395, %f394;
	mad.lo.s32 	%r219, %r238, %r53, %r4;
	shl.b32 	%r220, %r219, 2;
	add.s32 	%r221, %r6, %r220;
	ld.shared.f32 	%f397, [%r221];
	fma.rn.f32 	%f424, %f397, %f396, %f424;
$L__BB0_47:
	st.shared.f32 	[%r15], %f424;
$L__BB0_48:
	bar.sync 	0;
	add.s32 	%r227, %r227, %r5;
	setp.lt.s32 	%p53, %r227, %r52;
	sub.s32 	%r226, %r226, %r5;
	@%p53 bra 	$L__BB0_10;
$L__BB0_49:
	setp.ge.s32 	%p54, %r3, %r52;
	@%p54 bra 	$L__BB0_51;
	ld.param.u64 	%rd28, [_Z15flash_attentionPKfS0_S0_Pfii_param_3];
	mad.lo.s32 	%r222, %r53, %r2, %r4;
	shl.b32 	%r223, %r222, 2;
	add.s32 	%r224, %r8, %r223;
	ld.shared.f32 	%f398, [%r224];
	ld.shared.f32 	%f399, [%r11];
	div.rn.f32 	%f400, %f398, %f399;
	mad.lo.s32 	%r225, %r53, %r3, %r4;
	cvta.to.global.u64 	%rd25, %rd28;
	mul.wide.s32 	%rd26, %r225, 4;
	add.s64 	%rd27, %rd25, %rd26;
	st.global.f32 	[%rd27], %f400;
$L__BB0_51:
	ret;

}


// ===== COMPILED SASS (sm_100) =====

	.target	sm_100

	.elftype	@"ET_EXEC"


//--------------------- .note.nv.tkinfo           --------------------------
	.section	.note.nv.tkinfo,"",@"SHT_NOTE"
	.sectionflags	@"SHF_NOTE_NV_TKINFO"
	.tkinfo
        /*0018*/ 	.word	0x00000002
        /*0030*/ 	.string	""
        /*0030*/ 	.string	"ptxas"
        /*0030*/ 	.string	"Cuda compilation tools, release 13.0, V13.0.88"
        /*0030*/ 	.string	"Build cuda_13.0.r13.0/compiler.36424714_0"
        /*0030*/ 	.string	"-arch sm_100 -m 64 "



//--------------------- .note.nv.cuinfo           --------------------------
	.section	.note.nv.cuinfo,"",@"SHT_NOTE"
	.sectionflags	@"SHF_NOTE_NV_CUINFO"
        /*0018*/ 	.short	0x0002
        /*001a*/ 	.short	0x0064
        /*001c*/ 	.short	0x0082
	.zero		2


//--------------------- .nv.info                  --------------------------
	.section	.nv.info,"",@"SHT_CUDA_INFO"
	.align	4


	//----- nvinfo : EIATTR_REGCOUNT
	.align		4
        /*0000*/ 	.byte	0x04, 0x2f
        /*0002*/ 	.short	(.L_5 - .L_4)
	.align		4
.L_4:
        /*0004*/ 	.word	index@(_Z15flash_attentionPKfS0_S0_Pfii)
        /*0008*/ 	.word	0x00000027


	//----- nvinfo : EIATTR_FRAME_SIZE
	.align		4
.L_5:
        /*000c*/ 	.byte	0x04, 0x11
        /*000e*/ 	.short	(.L_7 - .L_6)
	.align		4
.L_6:
        /*0010*/ 	.word	index@($__internal_0_$__cuda_sm3x_div_rn_noftz_f32_slowpath)
        /*0014*/ 	.word	0x00000000


	//----- nvinfo : EIATTR_FRAME_SIZE
	.align		4
.L_7:
        /*0018*/ 	.byte	0x04, 0x11
        /*001a*/ 	.short	(.L_9 - .L_8)
	.align		4
.L_8:
        /*001c*/ 	.word	index@(_Z15flash_attentionPKfS0_S0_Pfii)
        /*0020*/ 	.word	0x00000000


	//----- nvinfo : EIATTR_MIN_STACK_SIZE
	.align		4
.L_9:
        /*0024*/ 	.byte	0x04, 0x12
        /*0026*/ 	.short	(.L_11 - .L_10)
	.align		4
.L_10:
        /*0028*/ 	.word	index@(_Z15flash_attentionPKfS0_S0_Pfii)
        /*002c*/ 	.word	0x00000000
.L_11:


//--------------------- .nv.compat                --------------------------
	.section	.nv.compat,"",@"SHT_CUDA_COMPAT_INFO"
	.align	4
        /*0000*/ 	.byte	0x02, 0x09, 0x00, 0x00, 0x02, 0x02, 0x01, 0x00, 0x02, 0x05, 0x05, 0x00, 0x03, 0x07, 0x01, 0x01
        /*0010*/ 	.byte	0x02, 0x03, 0x00, 0x00, 0x02, 0x06, 0x01, 0x00, 0x04, 0x0b, 0x08, 0x00, 0x01, 0x00, 0x00, 0x00
        /*0020*/ 	.byte	0x00, 0x00, 0x00, 0x00


//--------------------- .nv.info._Z15flash_attentionPKfS0_S0_Pfii --------------------------
	.section	.nv.info._Z15flash_attentionPKfS0_S0_Pfii,"",@"SHT_CUDA_INFO"
	.sectionflags	@""
	.align	4


	//----- nvinfo : EIATTR_CUDA_API_VERSION
	.align		4
        /*0000*/ 	.byte	0x04, 0x37
        /*0002*/ 	.short	(.L_13 - .L_12)
.L_12:
        /*0004*/ 	.word	0x00000082


	//----- nvinfo : EIATTR_KPARAM_INFO
	.align		4
.L_13:
        /*0008*/ 	.byte	0x04, 0x17
        /*000a*/ 	.short	(.L_15 - .L_14)
.L_14:
        /*000c*/ 	.word	0x00000000
        /*0010*/ 	.short	0x0005
        /*0012*/ 	.short	0x0024
        /*0014*/ 	.byte	0x00, 0xf0, 0x11, 0x00


	//----- nvinfo : EIATTR_KPARAM_INFO
	.align		4
.L_15:
        /*0018*/ 	.byte	0x04, 0x17
        /*001a*/ 	.short	(.L_17 - .L_16)
.L_16:
        /*001c*/ 	.word	0x00000000
        /*0020*/ 	.short	0x0004
        /*0022*/ 	.short	0x0020
        /*0024*/ 	.byte	0x00, 0xf0, 0x11, 0x00


	//----- nvinfo : EIATTR_KPARAM_INFO
	.align		4
.L_17:
        /*0028*/ 	.byte	0x04, 0x17
        /*002a*/ 	.short	(.L_19 - .L_18)
.L_18:
        /*002c*/ 	.word	0x00000000
        /*0030*/ 	.short	0x0003
        /*0032*/ 	.short	0x0018
        /*0034*/ 	.byte	0x00, 0xf5, 0x21, 0x00


	//----- nvinfo : EIATTR_KPARAM_INFO
	.align		4
.L_19:
        /*0038*/ 	.byte	0x04, 0x17
        /*003a*/ 	.short	(.L_21 - .L_20)
.L_20:
        /*003c*/ 	.word	0x00000000
        /*0040*/ 	.short	0x0002
        /*0042*/ 	.short	0x0010
        /*0044*/ 	.byte	0x00, 0xf5, 0x21, 0x00


	//----- nvinfo : EIATTR_KPARAM_INFO
	.align		4
.L_21:
        /*0048*/ 	.byte	0x04, 0x17
        /*004a*/ 	.short	(.L_23 - .L_22)
.L_22:
        /*004c*/ 	.word	0x00000000
        /*0050*/ 	.short	0x0001
        /*0052*/ 	.short	0x0008
        /*0054*/ 	.byte	0x00, 0xf5, 0x21, 0x00


	//----- nvinfo : EIATTR_KPARAM_INFO
	.align		4
.L_23:
        /*0058*/ 	.byte	0x04, 0x17
        /*005a*/ 	.short	(.L_25 - .L_24)
.L_24:
        /*005c*/ 	.word	0x00000000
        /*0060*/ 	.short	0x0000
        /*0062*/ 	.short	0x0000
        /*0064*/ 	.byte	0x00, 0xf5, 0x21, 0x00


	//----- nvinfo : EIATTR_SPARSE_MMA_MASK
	.align		4
.L_25:
        /*0068*/ 	.byte	0x03, 0x50
        /*006a*/ 	.short	0x0000


	//----- nvinfo : EIATTR_MAXREG_COUNT
	.align		4
        /*006c*/ 	.byte	0x03, 0x1b
        /*006e*/ 	.short	0x00ff


	//----- nvinfo : EIATTR_NUM_BARRIERS
	.align		4
        /*0070*/ 	.byte	0x02, 0x4c
        /*0072*/ 	.byte	0x01
	.zero		1


	//----- nvinfo : EIATTR_EXTERNS
	.align		4
        /*0074*/ 	.byte	0x04, 0x0f
        /*0076*/ 	.short	(.L_27 - .L_26)


	//   ....[0]....
	.align		4
.L_26:
        /*0078*/ 	.word	index@(__assertfail)


	//----- nvinfo : EIATTR_MERCURY_ISA_VERSION
	.align		4
.L_27:
        /*007c*/ 	.byte	0x03, 0x5f
        /*007e*/ 	.short	0x0101


	//----- nvinfo : EIATTR_COOP_GROUP_MASK_REGIDS
	.align		4
        /*0080*/ 	.byte	0x04, 0x29
        /*0082*/ 	.short	(.L_29 - .L_28)


	//   ....[0]....
.L_28:
        /*0084*/ 	.word	0xffffffff


	//   ....[1]....
        /*0088*/ 	.word	0xffffffff


	//   ....[2]....
        /*008c*/ 	.word	0xffffffff


	//   ....[3]....
        /*0090*/ 	.word	0xffffffff


	//   ....[4]....
        /*0094*/ 	.word	0xffffffff


	//   ....[5]....
        /*0098*/ 	.word	0xffffffff


	//   ....[6]....
        /*009c*/ 	.word	0xffffffff


	//   ....[7]....
        /*00a0*/ 	.word	0xffffffff


	//   ....[8]....
        /*00a4*/ 	.word	0xffffffff


	//   ....[9]....
        /*00a8*/ 	.word	0xffffffff


	//   ....[10]....
        /*00ac*/ 	.word	0x0500000f


	//   ....[11]....
        /*00b0*/ 	.word	0x0500000f


	//   ....[12]....
        /*00b4*/ 	.word	0x0500000f


	//   ....[13]....
        /*00b8*/ 	.word	0x0500000f


	//   ....[14]....
        /*00bc*/ 	.word	0x0500000f


	//   ....[15]....
        /*00c0*/ 	.word	0x0500000f


	//   ....[16]....
        /*00c4*/ 	.word	0x0500000f


	//   ....[17]....
        /*00c8*/ 	.word	0x0500000f


	//   ....[18]....
        /*00cc*/ 	.word	0x0500000f


	//   ....[19]....
        /*00d0*/ 	.word	0x0500000f


	//----- nvinfo : EIATTR_COOP_GROUP_INSTR_OFFSETS
	.align		4
.L_29:
        /*00d4*/ 	.byte	0x04, 0x28
        /*00d6*/ 	.short	(.L_31 - .L_30)


	//   ....[0]....
.L_30:
        /*00d8*/ 	.word	0x00001250


	//   ....[1]....
        /*00dc*/ 	.word	0x000012b0


	//   ....[2]....
        /*00e0*/ 	.word	0x00001360


	//   ....[3]....
        /*00e4*/ 	.word	0x00001410


	//   ....[4]....
        /*00e8*/ 	.word	0x000014d0


	//   ....[5]....
        /*00ec*/ 	.word	0x00001550


	//   ....[6]....
        /*00f0*/ 	.word	0x00001650


	//   ....[7]....
        /*00f4*/ 	.word	0x000017a0


	//   ....[8]....
        /*00f8*/ 	.word	0x000017d0


	//   ....[9]....
        /*00fc*/ 	.word	0x00001840


	//   ....[10]....
        /*0100*/ 	.word	0x00002710


	//   ....[11]....
        /*0104*/ 	.word	0x000027d0


	//   ....[12]....
        /*0108*/ 	.word	0x00002870


	//   ....[13]....
        /*010c*/ 	.word	0x00002a80


	//   ....[14]....
        /*0110*/ 	.word	0x00002ae0


	//   ....[15]....
        /*0114*/ 	.word	0x00002c90


	//   ....[16]....
        /*0118*/ 	.word	0x00002cf0


	//   ....[17]....
        /*011c*/ 	.word	0x00002ea0


	//   ....[18]....
        /*0120*/ 	.word	0x00002f00


	//   ....[19]....
        /*0124*/ 	.word	0x00002f60


	//----- nvinfo : EIATTR_VRC_CTA_INIT_COUNT
	.align		4
.L_31:
        /*0128*/ 	.byte	0x02, 0x4a
	.zero		1
	.zero		1


	//----- nvinfo : EIATTR_SYSCALL_OFFSETS
	.align		4
        /*012c*/ 	.byte	0x04, 0x46
        /*012e*/ 	.short	(.L_33 - .L_32)


	//   ....[0]....
.L_32:
        /*0130*/ 	.word	0x00000160


	//   ....[1]....
        /*0134*/ 	.word	0x00000290


	//----- nvinfo : EIATTR_EXIT_INSTR_OFFSETS
	.align		4
.L_33:
        /*0138*/ 	.byte	0x04, 0x1c
        /*013a*/ 	.short	(.L_35 - .L_34)


	//   ....[0]....
.L_34:
        /*013c*/ 	.word	0x00002510


	//   ....[1]....
        /*0140*/ 	.word	0x00002690


	//----- nvinfo : EIATTR_CRS_STACK_SIZE
	.align		4
.L_35:
        /*0144*/ 	.byte	0x04, 0x1e
        /*0146*/ 	.short	(.L_37 - .L_36)
.L_36:
        /*0148*/ 	.word	0x00000000


	//----- nvinfo : EIATTR_CBANK_PARAM_SIZE
	.align		4
.L_37:
        /*014c*/ 	.byte	0x03, 0x19
        /*014e*/ 	.short	0x0028


	//----- nvinfo : EIATTR_PARAM_CBANK
	.align		4
        /*0150*/ 	.byte	0x04, 0x0a
        /*0152*/ 	.short	(.L_39 - .L_38)
	.align		4
.L_38:
        /*0154*/ 	.word	index@(.nv.constant0._Z15flash_attentionPKfS0_S0_Pfii)
        /*0158*/ 	.short	0x0380
        /*015a*/ 	.short	0x0028


	//----- nvinfo : EIATTR_SW_WAR
	.align		4
.L_39:
        /*015c*/ 	.byte	0x04, 0x36
        /*015e*/ 	.short	(.L_41 - .L_40)
.L_40:
        /*0160*/ 	.word	0x00000008
.L_41:


//--------------------- .nv.callgraph             --------------------------
	.section	.nv.callgraph,"",@"SHT_CUDA_CALLGRAPH"
	.align	4
	.sectionentsize	8
	.align		4
        /*0000*/ 	.word	0x00000000
	.align		4
        /*0004*/ 	.word	0xffffffff
	.align		4
        /*0008*/ 	.word	index@(_Z15flash_attentionPKfS0_S0_Pfii)
	.align		4
        /*000c*/ 	.word	index@(__assertfail)
	.align		4
        /*0010*/ 	.word	0x00000000
	.align		4
        /*0014*/ 	.word	0xfffffffe
	.align		4
        /*0018*/ 	.word	0x00000000
	.align		4
        /*001c*/ 	.word	0xfffffffd
	.align		4
        /*0020*/ 	.word	0x00000000
	.align		4
        /*0024*/ 	.word	0xfffffffc


//--------------------- .nv.constant4             --------------------------
	.section	.nv.constant4,"a",@progbits
	.align	8
	.align		8
.nv.constant4:
        /*0000*/ 	.dword	__assertfail
	.align		8
        /*0008*/ 	.dword	__unnamed_1
	.align		8
        /*0010*/ 	.dword	$str
	.align		8
        /*0018*/ 	.dword	$str$1
	.align		8
        /*0020*/ 	.dword	$str$2


//--------------------- .text._Z15flash_attentionPKfS0_S0_Pfii --------------------------
	.section	.text._Z15flash_attentionPKfS0_S0_Pfii,"ax",@progbits
	.align	128
        .global         _Z15flash_attentionPKfS0_S0_Pfii
        .type           _Z15flash_attentionPKfS0_S0_Pfii,@function
        .size           _Z15flash_attentionPKfS0_S0_Pfii,(.L_x_52 - _Z15flash_attentionPKfS0_S0_Pfii)
        .other          _Z15flash_attentionPKfS0_S0_Pfii,@"STO_CUDA_ENTRY STV_DEFAULT"
_Z15flash_attentionPKfS0_S0_Pfii:
.text._Z15flash_attentionPKfS0_S0_Pfii:
[----:B------:R-:W0:Y:S08]  /*0000*/  LDC R1, c[0x0][0x37c] ;  /* 0x0000df00ff017b82 */ /* 0x000e300000000800 */
[----:B------:R-:W1:Y:S01]  /*0010*/  LDC.64 R2, c[0x0][0x3a0] ;  /* 0x0000e800ff027b82 */ /* 0x000e620000000a00 */
[----:B------:R-:W1:Y:S01]  /*0020*/  LDCU UR4, c[0x0][0x360] ;  /* 0x00006c00ff0477ac */ /* 0x000e620008000800 */
[----:B------:R-:W2:Y:S01]  /*0030*/  LDCU UR36, c[0x0][0x364] ;  /* 0x00006c80ff2477ac */ /* 0x000ea20008000800 */
[----:B-1----:R-:W-:-:S02]  /*0040*/  ISETP.NE.AND P0, PT, R3, UR4, PT ;  /* 0x0000000403007c0c */ /* 0x002fc4000bf05270 */
[----:B--2---:R-:W-:-:S13]  /*0050*/  ISETP.GE.U32.AND P1, PT, R2, UR36, PT ;  /* 0x0000002402007c0c */ /* 0x004fda000bf26070 */
[----:B0-----:R-:W-:Y:S05]  /*0060*/  @!P0 BRA P1, `(.L_x_0) ;  /* 0x0000000000408947 */ /* 0x001fea0000800000 */
[----:B------:R-:W-:Y:S01]  /*0070*/  MOV R0, 0x0 ;  /* 0x0000000000007802 */ /* 0x000fe20000000f00 */
[----:B------:R-:W0:Y:S01]  /*0080*/  LDCU.64 UR4, c[0x4][0x10] ;  /* 0x01000200ff0477ac */ /* 0x000e220008000a00 */
[----:B------:R-:W-:Y:S01]  /*0090*/  HFMA2 R8, -RZ, RZ, 0, 1.490116119384765625e-06 ;  /* 0x00000019ff087431 */ /* 0x000fe200000001ff */
[----:B------:R-:W-:Y:S01]  /*00a0*/  MOV R12, 0x1 ;  /* 0x00000001000c7802 */ /* 0x000fe20000000f00 */
[----:B------:R1:W2:Y:S01]  /*00b0*/  LDC.64 R2, c[0x4][R0] ;  /* 0x0100000000027b82 */ /* 0x0002a20000000a00 */
[----:B------:R-:W3:Y:S01]  /*00c0*/  LDCU.64 UR6, c[0x4][0x18] ;  /* 0x01000300ff0677ac */ /* 0x000ee20008000a00 */
[----:B------:R-:W-:Y:S01]  /*00d0*/  HFMA2 R13, -RZ, RZ, 0, 0 ;  /* 0x00000000ff0d7431 */ /* 0x000fe200000001ff */
[----:B------:R-:W4:Y:S01]  /*00e0*/  LDCU.64 UR8, c[0x4][0x8] ;  /* 0x01000100ff0877ac */ /* 0x000f220008000a00 */
[----:B0-----:R-:W-:Y:S02]  /*00f0*/  MOV R4, UR4 ;  /* 0x0000000400047c02 */ /* 0x001fe40008000f00 */
[----:B------:R-:W-:-:S02]  /*0100*/  MOV R5, UR5 ;  /* 0x0000000500057c02 */ /* 0x000fc40008000f00 */
[----:B---3--:R-:W-:Y:S02]  /*0110*/  MOV R6, UR6 ;  /* 0x0000000600067c02 */ /* 0x008fe40008000f00 */
[----:B------:R-:W-:Y:S02]  /*0120*/  MOV R7, UR7 ;  /* 0x0000000700077c02 */ /* 0x000fe40008000f00 */
[----:B----4-:R-:W-:Y:S02]  /*0130*/  MOV R10, UR8 ;  /* 0x00000008000a7c02 */ /* 0x010fe40008000f00 */
[----:B-1----:R-:W-:-:S07]  /*0140*/  MOV R11, UR9 ;  /* 0x00000009000b7c02 */ /* 0x002fce0008000f00 */
[----:B------:R-:W-:-:S07]  /*0150*/  LEPC R20, `(.L_x_0) ;  /* 0x000000001014794e */ /* 0x000fce0000000000 */
[----:B--2---:R-:W-:Y:S05]  /*0160*/  CALL.ABS.NOINC R2 ;  /* 0x0000000002007343 */ /* 0x004fea0003c00000 */
.L_x_0:
[----:B------:R-:W0:Y:S02]  /*0170*/  LDCU UR4, c[0x0][0x3a4] ;  /* 0x00007480ff0477ac */ /* 0x000e240008000800 */
[----:B0-----:R-:W-:-:S09]  /*0180*/  ULOP3.LUT UP0, URZ, UR4, 0x1f, URZ, 0xc0, !UPT ;  /* 0x0000001f04ff7892 */ /* 0x001fd2000f80c0ff */
[----:B------:R-:W-:Y:S05]  /*0190*/  BRA.U !UP0, `(.L_x_1) ;  /* 0x0000000108407547 */ /* 0x000fea000b800000 */
[----:B------:R-:W-:Y:S01]  /*01a0*/  MOV R0, 0x0 ;  /* 0x0000000000007802 */ /* 0x000fe20000000f00 */
[----:B------:R-:W0:Y:S01]  /*01b0*/  LDCU.64 UR4, c[0x4][0x20] ;  /* 0x01000400ff0477ac */ /* 0x000e220008000a00 */
[----:B------:R-:W-:Y:S01]  /*01c0*/  HFMA2 R8, -RZ, RZ, 0, 1.54972076416015625e-06 ;  /* 0x0000001aff087431 */ /* 0x000fe200000001ff */
        /* <DEDUP_REMOVED lines=13> */
.L_x_1:
[----:B------:R-:W0:Y:S01]  /*02a0*/  S2R R0, SR_CTAID.X ;  /* 0x0000000000007919 */ /* 0x000e220000002500 */
[----:B------:R-:W1:Y:S01]  /*02b0*/  LDC.64 R2, c[0x0][0x3a0] ;  /* 0x0000e800ff027b82 */ /* 0x000e620000000a00 */
[----:B------:R-:W2:Y:S01]  /*02c0*/  LDCU.64 UR4, c[0x0][0x358] ;  /* 0x00006b00ff0477ac */ /* 0x000ea20008000a00 */
[----:B------:R-:W0:Y:S01]  /*02d0*/  S2R R27, SR_TID.Y ;  /* 0x00000000001b7919 */ /* 0x000e220000002200 */
[----:B------:R-:W3:Y:S01]  /*02e0*/  S2R R26, SR_TID.X ;  /* 0x00000000001a7919 */ /* 0x000ee20000002100 */
[----:B0-----:R-:W-:-:S05]  /*02f0*/  IMAD R25, R0, UR36, R27 ;  /* 0x0000002400197c24 */ /* 0x001fca000f8e021b */
[----:B-1----:R-:W-:-:S13]  /*0300*/  ISETP.GE.AND P2, PT, R25, R2, PT ;  /* 0x000000021900720c */ /* 0x002fda0003f46270 */
[----:B------:R-:W0:Y:S01]  /*0310*/  @!P2 LDC.64 R4, c[0x0][0x380] ;  /* 0x0000e000ff04ab82 */ /* 0x000e220000000a00 */
[----:B---3--:R-:W-:-:S04]  /*0320*/  @!P2 IMAD R7, R25, R3, R26 ;  /* 0x000000031907a224 */ /* 0x008fc800078e021a */
[----:B0-----:R-:W-:-:S06]  /*0330*/  @!P2 IMAD.WIDE R4, R7, 0x4, R4 ;  /* 0x000000040704a825 */ /* 0x001fcc00078e0204 */
[----:B--2---:R0:W2:Y:S01]  /*0340*/  @!P2 LDG.E.CONSTANT R4, desc[UR4][R4.64] ;  /* 0x000000040404a981 */ /* 0x0040a2000c1e9900 */
[----:B------:R-:W-:Y:S01]  /*0350*/  IADD3 R7, PT, PT, -R0, RZ, RZ ;  /* 0x000000ff00077210 */ /* 0x000fe20007ffe1ff */
[----:B------:R-:W-:Y:S05]  /*0360*/  WARPSYNC.ALL ;  /* 0x0000000000007948 */ /* 0x000fea0003800000 */
[----:B------:R-:W1:Y:S01]  /*0370*/  S2R R17, SR_CgaCtaId ;  /* 0x0000000000117919 */ /* 0x000e620000008800 */
[----:B------:R-:W-:Y:S01]  /*0380*/  IMAD R24, R7, UR36, R2 ;  /* 0x0000002407187c24 */ /* 0x000fe2000f8e0202 */
[----:B------:R-:W-:Y:S01]  /*0390*/  MOV R6, 0x400 ;  /* 0x0000040000067802 */ /* 0x000fe20000000f00 */
[----:B0-----:R-:W-:Y:S01]  /*03a0*/  @!P2 IMAD R5, R27, R3, R26 ;  /* 0x000000031b05a224 */ /* 0x001fe200078e021a */
[----:B------:R-:W-:-:S02]  /*03b0*/  ISETP.GE.AND P0, PT, R25, R2, PT ;  /* 0x000000021900720c */ /* 0x000fc40003f06270 */
[----:B------:R-:W-:Y:S02]  /*03c0*/  VIMNMX.U32 R24, PT, PT, R24, UR36, PT ;  /* 0x0000002418187c48 */ /* 0x000fe4000bfe0000 */
[----:B------:R-:W-:Y:S02]  /*03d0*/  ISETP.EQ.AND P0, PT, R26, RZ, !P0 ;  /* 0x000000ff1a00720c */ /* 0x000fe40004702270 */
[----:B------:R-:W-:Y:S01]  /*03e0*/  ISETP.GE.AND P1, PT, R2, 0x1, PT ;  /* 0x000000010200780c */ /* 0x000fe20003f26270 */
[----:B------:R-:W-:-:S10]  /*03f0*/  IMAD R0, R24, R3, RZ ;  /* 0x0000000318007224 */ /* 0x000fd400078e02ff */
[----:B------:R-:W-:Y:S02]  /*0400*/  @P0 MOV R9, 0xff800000 ;  /* 0xff80000000090802 */ /* 0x000fe40000000f00 */
[----:B-1----:R-:W-:-:S04]  /*0410*/  LEA R17, R17, R6, 0x18 ;  /* 0x0000000611117211 */ /* 0x002fc800078ec0ff */
[----:B------:R-:W-:-:S04]  /*0420*/  LEA R23, R0, R17, 0x2 ;  /* 0x0000001100177211 */ /* 0x000fc800078e10ff */
[----:B------:R-:W-:-:S04]  /*0430*/  LEA R22, R0, R23, 0x2 ;  /* 0x0000001700167211 */ /* 0x000fc800078e10ff */
[CC--:B------:R-:W-:Y:S02]  /*0440*/  LEA R21, R0.reuse, R22.reuse, 0x2 ;  /* 0x0000001600157211 */ /* 0x0c0fe400078e10ff */
[C---:B------:R-:W-:Y:S02]  /*0450*/  @!P2 LEA R7, R5.reuse, R22, 0x2 ;  /* 0x000000160507a211 */ /* 0x040fe400078e10ff */
[-C--:B------:R-:W-:Y:S02]  /*0460*/  LEA R0, R0, R21.reuse, 0x2 ;  /* 0x0000001500007211 */ /* 0x080fe400078e10ff */
[----:B------:R-:W-:Y:S02]  /*0470*/  @!P2 LEA R5, R5, R21, 0x2 ;  /* 0x000000150505a211 */ /* 0x000fe400078e10ff */
[-C--:B------:R-:W-:Y:S02]  /*0480*/  LEA R20, R27, R0.reuse, 0x2 ;  /* 0x000000001b147211 */ /* 0x080fe400078e10ff */
[----:B------:R-:W-:-:S03]  /*0490*/  LEA R0, R24, R0, 0x2 ;  /* 0x0000000018007211 */ /* 0x000fc600078e10ff */
[----:B------:R0:W-:Y:S01]  /*04a0*/  @P0 STS [R20], R9 ;  /* 0x0000000914000388 */ /* 0x0001e20000000800 */
[----:B------:R-:W-:-:S05]  /*04b0*/  LEA R19, R27, R0, 0x2 ;  /* 0x000000001b137211 */ /* 0x000fca00078e10ff */
[----:B------:R0:W-:Y:S04]  /*04c0*/  @P0 STS [R19], RZ ;  /* 0x000000ff13000388 */ /* 0x0001e80000000800 */
[----:B--2---:R0:W-:Y:S04]  /*04d0*/  @!P2 STS [R7], R4 ;  /* 0x000000040700a388 */ /* 0x0041e80000000800 */
[----:B------:R0:W-:Y:S01]  /*04e0*/  @!P2 STS [R5], RZ ;  /* 0x000000ff0500a388 */ /* 0x0001e20000000800 */
[----:B------:R-:W-:Y:S06]  /*04f0*/  BAR.SYNC.DEFER_BLOCKING 0x0 ;  /* 0x0000000000007b1d */ /* 0x000fec0000010000 */
[----:B------:R-:W-:Y:S05]  /*0500*/  @!P1 BRA `(.L_x_2) ;  /* 0x0000002000009947 */ /* 0x000fea0003800000 */
[----:B------:R-:W-:Y:S01]  /*0510*/  IMAD R18, R24, R27, RZ ;  /* 0x0000001b18127224 */ /* 0x000fe200078e02ff */
[----:B0-----:R-:W-:Y:S01]  /*0520*/  LEA R5, R3, 0x8, 0x4 ;  /* 0x0000000803057811 */ /* 0x001fe200078e20ff */
[----:B------:R-:W-:Y:S01]  /*0530*/  IMAD R8, R27, R3, R26 ;  /* 0x000000031b087224 */ /* 0x000fe200078e021a */
[----:B------:R-:W-:Y:S01]  /*0540*/  ISETP.GE.U32.AND P1, PT, R26, 0x20, PT ;  /* 0x000000201a00780c */ /* 0x000fe20003f26070 */
[----:B------:R-:W0:Y:S01]  /*0550*/  LDCU UR6, c[0x0][0x3a0] ;  /* 0x00007400ff0677ac */ /* 0x000e220008000800 */
[----:B------:R-:W-:Y:S02]  /*0560*/  IADD3 R4, PT, PT, R18, R26, RZ ;  /* 0x0000001a12047210 */ /* 0x000fe40007ffe0ff */
[----:B------:R-:W-:Y:S01]  /*0570*/  ISETP.LT.AND P1, PT, R25, R2, !P1 ;  /* 0x000000021900720c */ /* 0x000fe20004f21270 */
[----:B------:R-:W-:Y:S01]  /*0580*/  UMOV UR4, URZ ;  /* 0x000000ff00047c82 */ /* 0x000fe20008000000 */
[----:B------:R-:W-:Y:S02]  /*0590*/  SHF.L.U32 R4, R4, 0x2, RZ ;  /* 0x0000000204047819 */ /* 0x000fe400000006ff */
[----:B------:R-:W-:-:S02]  /*05a0*/  LOP3.LUT R29, R3, 0x7, RZ, 0xc0, !PT ;  /* 0x00000007031d7812 */ /* 0x000fc400078ec0ff */
[C---:B------:R-:W-:Y:S01]  /*05b0*/  LOP3.LUT R28, R3.reuse, 0x3, RZ, 0xc0, !PT ;  /* 0x00000003031c7812 */ /* 0x040fe200078ec0ff */
[C---:B------:R-:W-:Y:S01]  /*05c0*/  IMAD R4, R24.reuse, R5, R4 ;  /* 0x0000000518047224 */ /* 0x040fe200078e0204 */
[----:B------:R-:W-:Y:S02]  /*05d0*/  LOP3.LUT R16, R3, 0x7ffffff8, RZ, 0xc0, !PT ;  /* 0x7ffffff803107812 */ /* 0x000fe400078ec0ff */
[----:B------:R-:W-:Y:S02]  /*05e0*/  LEA R10, R24, R0, 0x2 ;  /* 0x00000000180a7211 */ /* 0x000fe400078e10ff */
[----:B------:R-:W-:Y:S02]  /*05f0*/  IADD3 R17, PT, PT, R17, R4, RZ ;  /* 0x0000000411117210 */ /* 0x000fe40007ffe0ff */
[----:B------:R-:W-:-:S07]  /*0600*/  LEA R8, R8, R21, 0x2 ;  /* 0x0000001508087211 */ /* 0x000fce00078e10ff */
.L_x_26:
[----:B-1----:R-:W1:Y:S01]  /*0610*/  LDCU UR7, c[0x0][0x3a0] ;  /* 0x00007400ff0777ac */ /* 0x002e620008000800 */
[----:B------:R-:W-:Y:S01]  /*0620*/  IADD3 R11, PT, PT, R27, UR4, RZ ;  /* 0x000000041b0b7c10 */ /* 0x000fe2000fffe0ff */
[----:B--2---:R-:W2:Y:S03]  /*0630*/  LDCU.64 UR8, c[0x0][0x358] ;  /* 0x00006b00ff0877ac */ /* 0x004ea60008000a00 */
[----:B------:R-:W-:-:S04]  /*0640*/  VIMNMX R0, PT, PT, R25, R11, !PT ;  /* 0x0000000b19007248 */ /* 0x000fc80007fe0100 */
[----:B-1----:R-:W-:-:S13]  /*0650*/  ISETP.GE.AND P2, PT, R0, UR7, PT ;  /* 0x0000000700007c0c */ /* 0x002fda000bf46270 */
[----:B------:R-:W1:Y:S08]  /*0660*/  @!P2 LDC R0, c[0x0][0x3a4] ;  /* 0x0000e900ff00ab82 */ /* 0x000e700000000800 */
[----:B---34-:R-:W3:Y:S08]  /*0670*/  @!P2 LDC.64 R4, c[0x0][0x388] ;  /* 0x0000e200ff04ab82 */ /* 0x018ef00000000a00 */
[----:B0-----:R-:W4:Y:S01]  /*0680*/  @!P2 LDC.64 R2, c[0x0][0x390] ;  /* 0x0000e400ff02ab82 */ /* 0x001f220000000a00 */
[----:B-1----:R-:W-:-:S04]  /*0690*/  @!P2 IMAD R11, R11, R0, R26 ;  /* 0x000000000b0ba224 */ /* 0x002fc800078e021a */
[----:B---3--:R-:W-:-:S06]  /*06a0*/  @!P2 IMAD.WIDE R4, R11, 0x4, R4 ;  /* 0x000000040b04a825 */ /* 0x008fcc00078e0204 */
[----:B--2---:R-:W2:Y:S01]  /*06b0*/  @!P2 LDG.E.CONSTANT R4, desc[UR8][R4.64] ;  /* 0x000000080404a981 */ /* 0x004ea2000c1e9900 */
[----:B----4-:R-:W-:-:S06]  /*06c0*/  @!P2 IMAD.WIDE R2, R11, 0x4, R2 ;  /* 0x000000040b02a825 */ /* 0x010fcc00078e0202 */
[----:B------:R-:W3:Y:S01]  /*06d0*/  @!P2 LDG.E.CONSTANT R2, desc[UR8][R2.64] ;  /* 0x000000080202a981 */ /* 0x000ee2000c1e9900 */
[----:B------:R-:W1:Y:S01]  /*06e0*/  @!P2 S2R R11, SR_CgaCtaId ;  /* 0x00000000000ba919 */ /* 0x000e620000008800 */
[----:B------:R-:W-:Y:S01]  /*06f0*/  @!P2 MOV R6, 0x400 ;  /* 0x000004000006a802 */ /* 0x000fe20000000f00 */
[----:B------:R-:W-:Y:S01]  /*0700*/  @!P2 IMAD R0, R27, R0, R26 ;  /* 0x000000001b00a224 */ /* 0x000fe200078e021a */
[----:B------:R-:W-:-:S04]  /*0710*/  IADD3 R31, PT, PT, RZ, -UR4, RZ ;  /* 0x80000004ff1f7c10 */ /* 0x000fc8000fffe0ff */
[----:B------:R-:W-:Y:S02]  /*0720*/  @!P2 LEA R13, R0, R23, 0x2 ;  /* 0x00000017000da211 */ /* 0x000fe400078e10ff */
[----:B------:R-:W-:Y:S02]  /*0730*/  VIADDMNMX R31, R31, UR7, R24, PT ;  /* 0x000000071f1f7c46 */ /* 0x000fe4000b800118 */
[----:B------:R-:W-:Y:S02]  /*0740*/  R2UR UR5, R24 ;  /* 0x00000000180572ca */ /* 0x000fe400000e0000 */
[----:B-1----:R-:W-:-:S04]  /*0750*/  @!P2 LEA R11, R11, R6, 0x18 ;  /* 0x000000060b0ba211 */ /* 0x002fc800078ec0ff */
[----:B------:R-:W-:-:S07]  /*0760*/  @!P2 LEA R11, R0, R11, 0x2 ;  /* 0x0000000b000ba211 */ /* 0x000fce00078e10ff */
[----:B------:R-:W-:Y:S01]  /*0770*/  UIADD3 UR4, UPT, UPT, UR5, UR4, URZ ;  /* 0x0000000405047290 */ /* 0x000fe2000fffe0ff */
[----:B------:R-:W-:Y:S01]  /*0780*/  ISETP.GE.AND P3, PT, R25, UR7, PT ;  /* 0x0000000719007c0c */ /* 0x000fe2000bf66270 */
[----:B------:R-:W-:Y:S02]  /*0790*/  BSSY.RECONVERGENT B0, `(.L_x_3) ;  /* 0x000007b000007945 */ /* 0x000fe40003800200 */
[----:B------:R-:W-:Y:S01]  /*07a0*/  UISETP.GE.AND UP0, UPT, UR4, UR7, UPT ;  /* 0x000000070400728c */ /* 0x000fe2000bf06270 */
[----:B--2---:R1:W-:Y:S04]  /*07b0*/  @!P2 STS [R11], R4 ;  /* 0x000000040b00a388 */ /* 0x0043e80000000800 */
[----:B---3--:R1:W-:Y:S01]  /*07c0*/  @!P2 STS [R13], R2 ;  /* 0x000000020d00a388 */ /* 0x0083e20000000800 */
[----:B------:R-:W-:Y:S01]  /*07d0*/  BAR.SYNC.DEFER_BLOCKING 0x0 ;  /* 0x0000000000007b1d */ /* 0x000fe20000010000 */
[----:B------:R-:W-:-:S04]  /*07e0*/  ISETP.GE.AND P2, PT, R26, R31, PT ;  /* 0x0000001f1a00720c */ /* 0x000fc80003f46270 */
[----:B------:R-:W-:-:S13]  /*07f0*/  ISETP.GE.OR P2, PT, R25, UR7, P2 ;  /* 0x0000000719007c0c */ /* 0x000fda0009746670 */
[----:B-1----:R-:W-:Y:S05]  /*0800*/  @P2 BRA `(.L_x_4) ;  /* 0x0000000400cc2947 */ /* 0x002fea0003800000 */
[----:B------:R-:W1:Y:S02]  /*0810*/  LDC R3, c[0x0][0x3a4] ;  /* 0x0000e900ff037b82 */ /* 0x000e640000000800 */
[----:B-1----:R-:W-:-:S13]  /*0820*/  ISETP.GT.AND P2, PT, R3, RZ, PT ;  /* 0x000000ff0300720c */ /* 0x002fda0003f44270 */
[----:B------:R-:W-:Y:S05]  /*0830*/  @P2 BRA `(.L_x_5) ;  /* 0x0000000000202947 */ /* 0x000fea0003800000 */
[----:B------:R-:W-:Y:S02]  /*0840*/  MOV R0, R17 ;  /* 0x0000001100007202 */ /* 0x000fe40000000f00 */
[----:B------:R-:W-:-:S07]  /*0850*/  MOV R2, R26 ;  /* 0x0000001a00027202 */ /* 0x000fce0000000f00 */
.L_x_6:
[----:B------:R-:W-:Y:S01]  /*0860*/  IADD3 R2, PT, PT, R2, R3, RZ ;  /* 0x0000000302027210 */ /* 0x000fe20007ffe0ff */
[----:B------:R1:W-:Y:S03]  /*0870*/  STS [R0], RZ ;  /* 0x000000ff00007388 */ /* 0x0003e60000000800 */
[----:B------:R-:W-:Y:S02]  /*0880*/  ISETP.GE.AND P2, PT, R2, R31, PT ;  /* 0x0000001f0200720c */ /* 0x000fe40003f46270 */
[----:B-1----:R-:W-:-:S11]  /*0890*/  LEA R0, R3, R0, 0x2 ;  /* 0x0000000003007211 */ /* 0x002fd600078e10ff */
[----:B------:R-:W-:Y:S05]  /*08a0*/  @!P2 BRA `(.L_x_6) ;  /* 0xfffffffc00eca947 */ /* 0x000fea000383ffff */
[----:B------:R-:W-:Y:S05]  /*08b0*/  BRA `(.L_x_4) ;  /* 0x0000000400a07947 */ /* 0x000fea0003800000 */
.L_x_5:
[----:B------:R-:W-:-:S07]  /*08c0*/  MOV R3, R26 ;  /* 0x0000001a00037202 */ /* 0x000fce0000000f00 */
.L_x_12:
[----:B------:R-:W1:Y:S01]  /*08d0*/  LDC R0, c[0x0][0x3a4] ;  /* 0x0000e900ff007b82 */ /* 0x000e620000000800 */
[----:B------:R-:W-:Y:S01]  /*08e0*/  HFMA2 R34, -RZ, RZ, 0, 0 ;  /* 0x00000000ff227431 */ /* 0x000fe200000001ff */
[----:B------:R-:W-:Y:S02]  /*08f0*/  MOV R2, RZ ;  /* 0x000000ff00027202 */ /* 0x000fe40000000f00 */
[----:B-1----:R-:W-:-:S13]  /*0900*/  ISETP.GE.U32.AND P2, PT, R0, 0x8, PT ;  /* 0x000000080000780c */ /* 0x002fda0003f46070 */
[----:B------:R-:W-:Y:S05]  /*0910*/  @!P2 BRA `(.L_x_7) ;  /* 0x000000000094a947 */ /* 0x000fea0003800000 */
[----:B------:R-:W1:Y:S01]  /*0920*/  S2R R11, SR_CgaCtaId ;  /* 0x00000000000b7919 */ /* 0x000e620000008800 */
[----:B------:R-:W-:Y:S02]  /*0930*/  MOV R2, 0x400 ;  /* 0x0000040000027802 */ /* 0x000fe40000000f00 */
[----:B------:R-:W-:Y:S02]  /*0940*/  MOV R34, RZ ;  /* 0x000000ff00227202 */ /* 0x000fe40000000f00 */
[----:B------:R-:W-:Y:S02]  /*0950*/  MOV R5, RZ ;  /* 0x000000ff00057202 */ /* 0x000fe40000000f00 */
[----:B-1----:R-:W-:-:S07]  /*0960*/  LEA R2, R11, R2, 0x18 ;  /* 0x000000020b027211 */ /* 0x002fce00078ec0ff */
.L_x_8:
[-CC-:B------:R-:W-:Y:S02]  /*0970*/  IMAD R11, R27, R0.reuse, R5.reuse ;  /* 0x000000001b0b7224 */ /* 0x180fe400078e0205 */
[----:B------:R-:W-:Y:S01]  /*0980*/  IMAD R13, R3, R0, R5 ;  /* 0x00000000030d7224 */ /* 0x000fe200078e0205 */
[----:B------:R-:W-:Y:S02]  /*0990*/  IADD3 R5, PT, PT, R5, 0x8, RZ ;  /* 0x0000000805057810 */ /* 0x000fe40007ffe0ff */
[----:B------:R-:W-:Y:S02]  /*09a0*/  LEA R6, R11, R22, 0x2 ;  /* 0x000000160b067211 */ /* 0x000fe400078e10ff */
[----:B------:R-:W-:Y:S02]  /*09b0*/  LEA R4, R13, R2, 0x2 ;  /* 0x000000020d047211 */ /* 0x000fe400078e10ff */
[----:B------:R-:W-:Y:S01]  /*09c0*/  ISETP.NE.AND P2, PT, R5, R16, PT ;  /* 0x000000100500720c */ /* 0x000fe20003f45270 */
[----:B------:R-:W-:Y:S04]  /*09d0*/  LDS R11, [R6] ;  /* 0x00000000060b7984 */ /* 0x000fe80000000800 */
[----:B------:R-:W1:Y:S04]  /*09e0*/  LDS R12, [R4] ;  /* 0x00000000040c7984 */ /* 0x000e680000000800 */
[----:B------:R-:W-:Y:S04]  /*09f0*/  LDS R15, [R6+0x4] ;  /* 0x00000400060f7984 */ /* 0x000fe80000000800 */
[----:B------:R-:W2:Y:S04]  /*0a00*/  LDS R30, [R4+0x4] ;  /* 0x00000400041e7984 */ /* 0x000ea80000000800 */
[----:B------:R-:W-:Y:S04]  /*0a10*/  LDS R14, [R6+0x8] ;  /* 0x00000800060e7984 */ /* 0x000fe80000000800 */
[----:B------:R-:W3:Y:S04]  /*0a20*/  LDS R13, [R4+0x8] ;  /* 0x00000800040d7984 */ /* 0x000ee80000000800 */
[----:B------:R-:W-:Y:S04]  /*0a30*/  LDS R32, [R6+0x14] ;  /* 0x0000140006207984 */ /* 0x000fe80000000800 */
[----:B------:R-:W-:Y:S01]  /*0a40*/  LDS R35, [R4+0x1c] ;  /* 0x00001c0004237984 */ /* 0x000fe20000000800 */
[----:B-1----:R-:W-:-:S03]  /*0a50*/  FFMA R34, R11, R12, R34 ;  /* 0x0000000c0b227223 */ /* 0x002fc60000000022 */
[----:B------:R-:W-:Y:S04]  /*0a60*/  LDS R11, [R6+0xc] ;  /* 0x00000c00060b7984 */ /* 0x000fe80000000800 */
[----:B------:R-:W1:Y:S01]  /*0a70*/  LDS R12, [R4+0xc] ;  /* 0x00000c00040c7984 */ /* 0x000e620000000800 */
[----:B--2---:R-:W-:-:S03]  /*0a80*/  FFMA R33, R15, R30, R34 ;  /* 0x0000001e0f217223 */ /* 0x004fc60000000022 */
[----:B------:R-:W-:Y:S04]  /*0a90*/  LDS R15, [R6+0x10] ;  /* 0x00001000060f7984 */ /* 0x000fe80000000800 */
[----:B------:R-:W2:Y:S01]  /*0aa0*/  LDS R30, [R4+0x10] ;  /* 0x00001000041e7984 */ /* 0x000ea20000000800 */
[----:B---3--:R-:W-:-:S03]  /*0ab0*/  FFMA R36, R14, R13, R33 ;  /* 0x0000000d0e247223 */ /* 0x008fc60000000021 */
[----:B------:R-:W3:Y:S04]  /*0ac0*/  LDS R33, [R4+0x14] ;  /* 0x0000140004217984 */ /* 0x000ee80000000800 */
[----:B------:R-:W-:Y:S04]  /*0ad0*/  LDS R13, [R6+0x18] ;  /* 0x00001800060d7984 */ /* 0x000fe80000000800 */
[----:B------:R-:W4:Y:S04]  /*0ae0*/  LDS R14, [R4+0x18] ;  /* 0x00001800040e7984 */ /* 0x000f280000000800 */
[----:B------:R-:W5:Y:S01]  /*0af0*/  LDS R34, [R6+0x1c] ;  /* 0x00001c0006227984 */ /* 0x000f620000000800 */
[----:B-1----:R-:W-:-:S04]  /*0b00*/  FFMA R12, R11, R12, R36 ;  /* 0x0000000c0b0c7223 */ /* 0x002fc80000000024 */
[----:B--2---:R-:W-:-:S04]  /*0b10*/  FFMA R15, R15, R30, R12 ;  /* 0x0000001e0f0f7223 */ /* 0x004fc8000000000c */
[----:B---3--:R-:W-:-:S04]  /*0b20*/  FFMA R32, R32, R33, R15 ;  /* 0x0000002120207223 */ /* 0x008fc8000000000f */
[----:B----4-:R-:W-:-:S04]  /*0b30*/  FFMA R13, R13, R14, R32 ;  /* 0x0000000e0d0d7223 */ /* 0x010fc80000000020 */
[----:B-----5:R-:W-:Y:S01]  /*0b40*/  FFMA R34, R34, R35, R13 ;  /* 0x0000002322227223 */ /* 0x020fe2000000000d */
[----:B------:R-:W-:Y:S06]  /*0b50*/  @P2 BRA `(.L_x_8) ;  /* 0xfffffffc00842947 */ /* 0x000fec000383ffff */
[----:B------:R-:W-:-:S07]  /*0b60*/  MOV R2, R16 ;  /* 0x0000001000027202 */ /* 0x000fce0000000f00 */
.L_x_7:
[----:B------:R-:W-:-:S13]  /*0b70*/  ISETP.NE.AND P2, PT, R29, RZ, PT ;  /* 0x000000ff1d00720c */ /* 0x000fda0003f45270 */
[----:B------:R-:W-:Y:S05]  /*0b80*/  @!P2 BRA `(.L_x_9) ;  /* 0x0000000000d4a947 */ /* 0x000fea0003800000 */
[----:B------:R-:W-:Y:S02]  /*0b90*/  IADD3 R4, PT, PT, R29, -0x1, RZ ;  /* 0xffffffff1d047810 */ /* 0x000fe40007ffe0ff */
[----:B------:R-:W-:Y:S02]  /*0ba0*/  ISETP.NE.AND P4, PT, R28, RZ, PT ;  /* 0x000000ff1c00720c */ /* 0x000fe40003f85270 */
[----:B------:R-:W-:-:S13]  /*0bb0*/  ISETP.GE.U32.AND P2, PT, R4, 0x3, PT ;  /* 0x000000030400780c */ /* 0x000fda0003f46070 */
[----:B------:R-:W-:Y:S05]  /*0bc0*/  @!P2 BRA `(.L_x_10) ;  /* 0x000000000050a947 */ /* 0x000fea0003800000 */
[----:B------:R-:W1:Y:S01]  /*0bd0*/  S2UR UR7, SR_CgaCtaId ;  /* 0x00000000000779c3 */ /* 0x000e620000008800 */
[----:B------:R-:W-:Y:S01]  /*0be0*/  UMOV UR5, 0x400 ;  /* 0x0000040000057882 */ /* 0x000fe20000000000 */
[-CC-:B------:R-:W-:Y:S02]  /*0bf0*/  IMAD R5, R27, R0.reuse, R2.reuse ;  /* 0x000000001b057224 */ /* 0x180fe400078e0202 */
[----:B------:R-:W-:Y:S01]  /*0c00*/  IMAD R4, R3, R0, R2 ;  /* 0x0000000003047224 */ /* 0x000fe200078e0202 */
[----:B------:R-:W-:Y:S02]  /*0c10*/  IADD3 R2, PT, PT, R2, 0x4, RZ ;  /* 0x0000000402027810 */ /* 0x000fe40007ffe0ff */
[----:B------:R-:W-:-:S05]  /*0c20*/  LEA R5, R5, R22, 0x2 ;  /* 0x0000001605057211 */ /* 0x000fca00078e10ff */
[----:B------:R-:W-:Y:S04]  /*0c30*/  LDS R11, [R5] ;  /* 0x00000000050b7984 */ /* 0x000fe80000000800 */
[----:B------:R-:W-:Y:S04]  /*0c40*/  LDS R13, [R5+0x4] ;  /* 0x00000400050d7984 */ /* 0x000fe80000000800 */
[----:B------:R-:W-:Y:S01]  /*0c50*/  LDS R15, [R5+0x8] ;  /* 0x00000800050f7984 */ /* 0x000fe20000000800 */
[----:B-1----:R-:W-:-:S03]  /*0c60*/  ULEA UR5, UR7, UR5, 0x18 ;  /* 0x0000000507057291 */ /* 0x002fc6000f8ec0ff */
[----:B------:R-:W-:Y:S03]  /*0c70*/  LDS R33, [R5+0xc] ;  /* 0x00000c0005217984 */ /* 0x000fe60000000800 */
[----:B------:R-:W-:-:S05]  /*0c80*/  LEA R4, R4, UR5, 0x2 ;  /* 0x0000000504047c11 */ /* 0x000fca000f8e10ff */
[----:B------:R-:W1:Y:S04]  /*0c90*/  LDS R6, [R4] ;  /* 0x0000000004067984 */ /* 0x000e680000000800 */
[----:B------:R-:W2:Y:S04]  /*0ca0*/  LDS R12, [R4+0x4] ;  /* 0x00000400040c7984 */ /* 0x000ea80000000800 */
[----:B------:R-:W3:Y:S04]  /*0cb0*/  LDS R14, [R4+0x8] ;  /* 0x00000800040e7984 */ /* 0x000ee80000000800 */
[----:B------:R-:W4:Y:S01]  /*0cc0*/  LDS R30, [R4+0xc] ;  /* 0x00000c00041e7984 */ /* 0x000f220000000800 */
[----:B-1----:R-:W-:-:S04]  /*0cd0*/  FFMA R6, R11, R6, R34 ;  /* 0x000000060b067223 */ /* 0x002fc80000000022 */
[----:B--2---:R-:W-:-:S04]  /*0ce0*/  FFMA R6, R13, R12, R6 ;  /* 0x0000000c0d067223 */ /* 0x004fc80000000006 */
[----:B---3--:R-:W-:-:S04]  /*0cf0*/  FFMA R6, R15, R14, R6 ;  /* 0x0000000e0f067223 */ /* 0x008fc80000000006 */
[----:B----4-:R-:W-:-:S07]  /*0d00*/  FFMA R34, R33, R30, R6 ;  /* 0x0000001e21227223 */ /* 0x010fce0000000006 */
.L_x_10:
[----:B------:R-:W-:Y:S05]  /*0d10*/  @!P4 BRA `(.L_x_9) ;  /* 0x000000000070c947 */ /* 0x000fea0003800000 */
[----:B------:R-:W-:Y:S02]  /*0d20*/  ISETP.NE.AND P2, PT, R28, 0x1, PT ;  /* 0x000000011c00780c */ /* 0x000fe40003f45270 */
[----:B------:R-:W-:-:S11]  /*0d30*/  LOP3.LUT P4, RZ, R0, 0x1, RZ, 0xc0, !PT ;  /* 0x0000000100ff7812 */ /* 0x000fd6000788c0ff */
        /* <DEDUP_REMOVED lines=8> */
[----:B------:R-:W-:Y:S01]  /*0dc0*/  LDS R13, [R5+0x4] ;  /* 0x00000400050d7984 */ /* 0x000fe20000000800 */
[----:B-1----:R-:W-:-:S06]  /*0dd0*/  ULEA UR5, UR7, UR5, 0x18 ;  /* 0x0000000507057291 */ /* 0x002fcc000f8ec0ff */
[----:B------:R-:W-:-:S05]  /*0de0*/  LEA R4, R4, UR5, 0x2 ;  /* 0x0000000504047c11 */ /* 0x000fca000f8e10ff */
[----:B------:R-:W1:Y:S04]  /*0df0*/  LDS R6, [R4] ;  /* 0x0000000004067984 */ /* 0x000e680000000800 */
[----:B------:R-:W2:Y:S01]  /*0e00*/  LDS R12, [R4+0x4] ;  /* 0x00000400040c7984 */ /* 0x000ea20000000800 */
[----:B-1----:R-:W-:-:S04]  /*0e10*/  FFMA R6, R11, R6, R34 ;  /* 0x000000060b067223 */ /* 0x002fc80000000022 */
[----:B--2---:R-:W-:-:S07]  /*0e20*/  FFMA R34, R13, R12, R6 ;  /* 0x0000000c0d227223 */ /* 0x004fce0000000006 */
.L_x_11:
[----:B------:R-:W-:Y:S05]  /*0e30*/  @!P4 BRA `(.L_x_9) ;  /* 0x000000000028c947 */ /* 0x000fea0003800000 */
[----:B------:R-:W1:Y:S01]  /*0e40*/  S2UR UR7, SR_CgaCtaId ;  /* 0x00000000000779c3 */ /* 0x000e620000008800 */
[----:B------:R-:W-:Y:S01]  /*0e50*/  UMOV UR5, 0x400 ;  /* 0x0000040000057882 */ /* 0x000fe20000000000 */
[-CC-:B------:R-:W-:Y:S02]  /*0e60*/  IMAD R5, R27, R0.reuse, R2.reuse ;  /* 0x000000001b057224 */ /* 0x180fe400078e0202 */
[----:B------:R-:W-:-:S03]  /*0e70*/  IMAD R2, R3, R0, R2 ;  /* 0x0000000003027224 */ /* 0x000fc600078e0202 */
[----:B------:R-:W-:-:S06]  /*0e80*/  LEA R5, R5, R22, 0x2 ;  /* 0x0000001605057211 */ /* 0x000fcc00078e10ff */
[----:B------:R-:W-:Y:S01]  /*0e90*/  LDS R5, [R5] ;  /* 0x0000000005057984 */ /* 0x000fe20000000800 */
[----:B-1----:R-:W-:-:S06]  /*0ea0*/  ULEA UR5, UR7, UR5, 0x18 ;  /* 0x0000000507057291 */ /* 0x002fcc000f8ec0ff */
[----:B------:R-:W-:-:S06]  /*0eb0*/  LEA R2, R2, UR5, 0x2 ;  /* 0x0000000502027c11 */ /* 0x000fcc000f8e10ff */
[----:B------:R-:W1:Y:S02]  /*0ec0*/  LDS R2, [R2] ;  /* 0x0000000002027984 */ /* 0x000e640000000800 */
[----:B-1----:R-:W-:-:S07]  /*0ed0*/  FFMA R34, R5, R2, R34 ;  /* 0x0000000205227223 */ /* 0x002fce0000000022 */
.L_x_9:
[----:B------:R-:W-:Y:S02]  /*0ee0*/  IADD3 R5, PT, PT, R18, R3, RZ ;  /* 0x0000000312057210 */ /* 0x000fe40007ffe0ff */
[----:B------:R-:W-:Y:S02]  /*0ef0*/  IADD3 R3, PT, PT, R3, R0, RZ ;  /* 0x0000000003037210 */ /* 0x000fe40007ffe0ff */
[----:B------:R-:W-:Y:S02]  /*0f00*/  LEA R5, R5, R10, 0x2 ;  /* 0x0000000a05057211 */ /* 0x000fe400078e10ff */
[----:B------:R-:W-:-:S03]  /*0f10*/  ISETP.GE.AND P2, PT, R3, R31, PT ;  /* 0x0000001f0300720c */ /* 0x000fc60003f46270 */
[----:B------:R1:W-:Y:S10]  /*0f20*/  STS [R5], R34 ;  /* 0x0000002205007388 */ /* 0x0003f40000000800 */
[----:B-1----:R-:W-:Y:S05]  /*0f30*/  @!P2 BRA `(.L_x_12) ;  /* 0xfffffff80064a947 */ /* 0x002fea000383ffff */
.L_x_4:
[----:B0-----:R-:W-:Y:S05]  /*0f40*/  BSYNC.RECONVERGENT B0 ;  /* 0x0000000000007941 */ /* 0x001fea0003800200 */
.L_x_3:
[----:B------:R-:W-:Y:S01]  /*0f50*/  BAR.SYNC.DEFER_BLOCKING 0x0 ;  /* 0x0000000000007b1d */ /* 0x000fe20000010000 */
[----:B------:R-:W-:Y:S01]  /*0f60*/  ISETP.GE.OR P2, PT, R26, R31, !P1 ;  /* 0x0000001f1a00720c */ /* 0x000fe20004f46670 */
[----:B------:R-:W-:Y:S01]  /*0f70*/  HFMA2 R4, -RZ, RZ, 0, 0 ;  /* 0x00000000ff047431 */ /* 0x000fe200000001ff */
[----:B------:R-:W-:-:S03]  /*0f80*/  MOV R6, 0xff800000 ;  /* 0xff80000000067802 */ /* 0x000fc60000000f00 */
[----:B------:R-:W-:Y:S01]  /*0f90*/  BSSY.RECONVERGENT B0, `(.L_x_13) ;  /* 0x0000027000007945 */ /* 0x000fe20003800200 */
[----:B------:R0:W1:Y:S04]  /*0fa0*/  @!P3 LDS R9, [R20] ;  /* 0x000000001409b984 */ /* 0x0000680000000800 */
[----:B------:R0:W2:Y:S01]  /*0fb0*/  @!P3 LDS R7, [R19] ;  /* 0x000000001307b984 */ /* 0x0000a20000000800 */
[----:B------:R-:W-:Y:S06]  /*0fc0*/  BAR.SYNC.DEFER_BLOCKING 0x0 ;  /* 0x0000000000007b1d */ /* 0x000fec0000010000 */
[----:B------:R-:W-:Y:S05]  /*0fd0*/  @P2 BRA `(.L_x_14) ;  /* 0x0000000000882947 */ /* 0x000fea0003800000 */
[----:B------:R-:W-:Y:S01]  /*0fe0*/  BSSY.RECONVERGENT B1, `(.L_x_14) ;  /* 0x0000021000017945 */ /* 0x000fe20003800200 */
[----:B------:R-:W-:Y:S02]  /*0ff0*/  MOV R3, 0xff800000 ;  /* 0xff80000000037802 */ /* 0x000fe40000000f00 */
[----:B------:R-:W-:Y:S02]  /*1000*/  MOV R4, RZ ;  /* 0x000000ff00047202 */ /* 0x000fe40000000f00 */
[----:B------:R-:W-:-:S07]  /*1010*/  MOV R0, R26 ;  /* 0x0000001a00007202 */ /* 0x000fce0000000f00 */
.L_x_15:
[----:B------:R-:W-:Y:S01]  /*1020*/  IADD3 R5, PT, PT, R18, R0, RZ ;  /* 0x0000000012057210 */ /* 0x000fe20007ffe0ff */
[----:B------:R-:W-:Y:S01]  /*1030*/  HFMA2 R13, -RZ, RZ, 0.96630859375, -0.0022525787353515625 ;  /* 0x3bbb989dff0d7431 */ /* 0x000fe200000001ff */
[----:B------:R-:W-:Y:S02]  /*1040*/  MOV R14, 0x437c0000 ;  /* 0x437c0000000e7802 */ /* 0x000fe40000000f00 */
[----:B------:R-:W-:Y:S02]  /*1050*/  LEA R5, R5, R10, 0x2 ;  /* 0x0000000a05057211 */ /* 0x000fe400078e10ff */
[----:B------:R-:W-:-:S04]  /*1060*/  IADD3 R0, PT, PT, R0, 0x20, RZ ;  /* 0x0000002000007810 */ /* 0x000fc80007ffe0ff */
[----:B------:R-:W3:Y:S01]  /*1070*/  LDS R5, [R5] ;  /* 0x0000000005057984 */ /* 0x000ee20000000800 */
[----:B------:R-:W-:Y:S02]  /*1080*/  ISETP.GE.AND P2, PT, R0, R31, PT ;  /* 0x0000001f0000720c */ /* 0x000fe40003f46270 */
[----:B---3--:R-:W-:-:S05]  /*1090*/  FMNMX R6, R5, R3, !PT ;  /* 0x0000000305067209 */ /* 0x008fca0007800000 */
[----:B------:R-:W-:Y:S01]  /*10a0*/  FADD R2, -R6, R3 ;  /* 0x0000000306027221 */ /* 0x000fe20000000100 */
[----:B------:R-:W-:-:S03]  /*10b0*/  FADD R12, R5, -R6 ;  /* 0x80000006050c7221 */ /* 0x000fc60000000000 */
[-C--:B------:R-:W-:Y:S01]  /*10c0*/  FFMA.SAT R3, R2, R13.reuse, 0.5 ;  /* 0x3f00000002037423 */ /* 0x080fe2000000200d */
[----:B------:R-:W-:-:S03]  /*10d0*/  FFMA.SAT R13, R12, R13, 0.5 ;  /* 0x3f0000000c0d7423 */ /* 0x000fc6000000200d */
[-C--:B------:R-:W-:Y:S01]  /*10e0*/  FFMA.RM R3, R3, R14.reuse, 12582913 ;  /* 0x4b40000103037423 */ /* 0x080fe2000000400e */
[----:B------:R-:W-:-:S03]  /*10f0*/  FFMA.RM R13, R13, R14, 12582913 ;  /* 0x4b4000010d0d7423 */ /* 0x000fc6000000400e */
[----:B------:R-:W-:Y:S01]  /*1100*/  FADD R11, R3, -12583039 ;  /* 0xcb40007f030b7421 */ /* 0x000fe20000000000 */
[----:B------:R-:W-:Y:S01]  /*1110*/  FADD R5, R13, -12583039 ;  /* 0xcb40007f0d057421 */ /* 0x000fe20000000000 */
[----:B------:R-:W-:Y:S02]  /*1120*/  SHF.L.U32 R3, R3, 0x17, RZ ;  /* 0x0000001703037819 */ /* 0x000fe400000006ff */
[----:B------:R-:W-:Y:S01]  /*1130*/  FFMA R11, R2, 1.4426950216293334961, -R11 ;  /* 0x3fb8aa3b020b7823 */ /* 0x000fe2000000080b */
[----:B------:R-:W-:Y:S01]  /*1140*/  FFMA R5, R12, 1.4426950216293334961, -R5 ;  /* 0x3fb8aa3b0c057823 */ /* 0x000fe20000000805 */
[----:B------:R-:W-:Y:S02]  /*1150*/  SHF.L.U32 R13, R13, 0x17, RZ ;  /* 0x000000170d0d7819 */ /* 0x000fe400000006ff */
[----:B------:R-:W-:Y:S01]  /*1160*/  FFMA R11, R2, 1.925963033500011079e-08, R11 ;  /* 0x32a57060020b7823 */ /* 0x000fe2000000000b */
[----:B------:R-:W-:-:S03]  /*1170*/  FFMA R5, R12, 1.925963033500011079e-08, R5 ;  /* 0x32a570600c057823 */ /* 0x000fc60000000005 */
[----:B------:R-:W3:Y:S08]  /*1180*/  MUFU.EX2 R2, R11 ;  /* 0x0000000b00027308 */ /* 0x000ef00000000800 */
[----:B------:R-:W4:Y:S01]  /*1190*/  MUFU.EX2 R5, R5 ;  /* 0x0000000500057308 */ /* 0x000f220000000800 */
[----:B---3--:R-:W-:-:S04]  /*11a0*/  FMUL R3, R3, R2 ;  /* 0x0000000203037220 */ /* 0x008fc80000400000 */
[----:B------:R-:W-:Y:S01]  /*11b0*/  FMUL R4, R3, R4 ;  /* 0x0000000403047220 */ /* 0x000fe20000400000 */
[----:B------:R-:W-:-:S03]  /*11c0*/  MOV R3, R6 ;  /* 0x0000000600037202 */ /* 0x000fc60000000f00 */
[----:B----4-:R-:W-:Y:S01]  /*11d0*/  FFMA R4, R13, R5, R4 ;  /* 0x000000050d047223 */ /* 0x010fe20000000004 */
[----:B------:R-:W-:Y:S06]  /*11e0*/  @!P2 BRA `(.L_x_15) ;  /* 0xfffffffc008ca947 */ /* 0x000fec000383ffff */
[----:B------:R-:W-:Y:S05]  /*11f0*/  BSYNC.RECONVERGENT B1 ;  /* 0x0000000000017941 */ /* 0x000fea0003800200 */
.L_x_14:
[----:B------:R-:W-:Y:S05]  /*1200*/  BSYNC.RECONVERGENT B0 ;  /* 0x0000000000007941 */ /* 0x000fea0003800200 */
.L_x_13:
[----:B------:R-:W-:Y:S06]  /*1210*/  BAR.SYNC.DEFER_BLOCKING 0x0 ;  /* 0x0000000000007b1d */ /* 0x000fec0000010000 */
[----:B------:R-:W-:Y:S05]  /*1220*/  @!P1 BRA `(.L_x_16) ;  /* 0x0000000400dc9947 */ /* 0x000fea0003800000 */
[----:B------:R-:W-:-:S03]  /*1230*/  UMOV UR5, 0xffffffff ;  /* 0xffffffff00057882 */ /* 0x000fc60000000000 */
[----:B------:R-:W-:Y:S05]  /*1240*/  BRA.DIV UR5, `(.L_x_17) ;  /* 0x0000001605147947 */ /* 0x000fea000b800000 */
[----:B------:R-:W3:Y:S01]  /*1250*/  SHFL.DOWN PT, R14, R6, 0x10, 0x1f ;  /* 0x0a001f00060e7f89 */ /* 0x000ee200000e0000 */
[----:B------:R-:W-:Y:S01]  /*1260*/  HFMA2 R2, -RZ, RZ, 0.96630859375, -0.0022525787353515625 ;  /* 0x3bbb989dff027431 */ /* 0x000fe200000001ff */
[----:B------:R-:W-:Y:S02]  /*1270*/  MOV R0, 0x437c0000 ;  /* 0x437c000000007802 */ /* 0x000fe40000000f00 */
[----:B---3--:R-:W-:-:S05]  /*1280*/  FMNMX R3, R6, R14, !PT ;  /* 0x0000000e06037209 */ /* 0x008fca0007800000 */
[--C-:B------:R-:W-:Y:S01]  /*1290*/  FADD R5, R6, -R3.reuse ;  /* 0x8000000306057221 */ /* 0x100fe20000000000 */
[----:B------:R-:W-:Y:S02]  /*12a0*/  FADD R13, R14, -R3 ;  /* 0x800000030e0d7221 */ /* 0x000fe40000000000 */
[----:B------:R-:W3:Y:S01]  /*12b0*/  SHFL.DOWN PT, R14, R3, 0x8, 0x1f ;  /* 0x09001f00030e7f89 */ /* 0x000ee200000e0000 */
[----:B------:R-:W-:-:S04]  /*12c0*/  FFMA.SAT R11, R5, R2, 0.5 ;  /* 0x3f000000050b7423 */ /* 0x000fc80000002002 */
[----:B------:R-:W-:Y:S01]  /*12d0*/  FFMA.RM R12, R11, R0, 12582913 ;  /* 0x4b4000010b0c7423 */ /* 0x000fe20000004000 */
[----:B------:R-:W-:-:S03]  /*12e0*/  FFMA.SAT R11, R13, R2, 0.5 ;  /* 0x3f0000000d0b7423 */ /* 0x000fc60000002002 */
[----:B------:R-:W-:Y:S01]  /*12f0*/  FADD R30, R12, -12583039 ;  /* 0xcb40007f0c1e7421 */ /* 0x000fe20000000000 */
[----:B------:R-:W-:-:S03]  /*1300*/  FFMA.RM R11, R11, R0, 12582913 ;  /* 0x4b4000010b0b7423 */ /* 0x000fc60000004000 */
[----:B------:R-:W-:Y:S01]  /*1310*/  FFMA R30, R5, 1.4426950216293334961, -R30 ;  /* 0x3fb8aa3b051e7823 */ /* 0x000fe2000000081e */
[C---:B------:R-:W-:Y:S01]  /*1320*/  FADD R6, R11.reuse, -12583039 ;  /* 0xcb40007f0b067421 */ /* 0x040fe20000000000 */
[----:B------:R-:W-:Y:S02]  /*1330*/  SHF.L.U32 R11, R11, 0x17, RZ ;  /* 0x000000170b0b7819 */ /* 0x000fe400000006ff */
[----:B------:R-:W-:Y:S01]  /*1340*/  FFMA R30, R5, 1.925963033500011079e-08, R30 ;  /* 0x32a57060051e7823 */ /* 0x000fe2000000001e */
[C---:B------:R-:W-:Y:S01]  /*1350*/  FFMA R6, R13.reuse, 1.4426950216293334961, -R6 ;  /* 0x3fb8aa3b0d067823 */ /* 0x040fe20000000806 */
[----:B------:R-:W4:Y:S03]  /*1360*/  SHFL.DOWN PT, R5, R4, 0x10, 0x1f ;  /* 0x0a001f0004057f89 */ /* 0x000f2600000e0000 */
[----:B------:R-:W-:Y:S01]  /*1370*/  FFMA R32, R13, 1.925963033500011079e-08, R6 ;  /* 0x32a570600d207823 */ /* 0x000fe20000000006 */
[----:B------:R-:W5:Y:S01]  /*1380*/  MUFU.EX2 R30, R30 ;  /* 0x0000001e001e7308 */ /* 0x000f620000000800 */
[----:B---3--:R-:W-:-:S02]  /*1390*/  FMNMX R6, R3, R14, !PT ;  /* 0x0000000e03067209 */ /* 0x008fc40007800000 */
[----:B------:R-:W-:-:S03]  /*13a0*/  SHF.L.U32 R13, R12, 0x17, RZ ;  /* 0x000000170c0d7819 */ /* 0x000fc600000006ff */
[----:B------:R-:W-:Y:S02]  /*13b0*/  FADD R3, R3, -R6 ;  /* 0x8000000603037221 */ /* 0x000fe40000000000 */
[----:B------:R-:W3:Y:S02]  /*13c0*/  MUFU.EX2 R32, R32 ;  /* 0x0000002000207308 */ /* 0x000ee40000000800 */
[----:B------:R-:W-:-:S04]  /*13d0*/  FFMA.SAT R15, R3, R2, 0.5 ;  /* 0x3f000000030f7423 */ /* 0x000fc80000002002 */
[----:B------:R-:W-:Y:S01]  /*13e0*/  FFMA.RM R12, R15, R0, 12582913 ;  /* 0x4b4000010f0c7423 */ /* 0x000fe20000004000 */
[----:B------:R-:W-:Y:S01]  /*13f0*/  FADD R15, R14, -R6 ;  /* 0x800000060e0f7221 */ /* 0x000fe20000000000 */
[----:B-----5:R-:W-:Y:S01]  /*1400*/  FMUL R13, R13, R30 ;  /* 0x0000001e0d0d7220 */ /* 0x020fe20000400000 */
[----:B------:R-:W5:Y:S02]  /*1410*/  SHFL.DOWN PT, R14, R6, 0x4, 0x1f ;  /* 0x08801f00060e7f89 */ /* 0x000f6400000e0000 */
[C---:B------:R-:W-:Y:S01]  /*1420*/  SHF.L.U32 R33, R12.reuse, 0x17, RZ ;  /* 0x000000170c217819 */ /* 0x040fe200000006ff */
[----:B---3--:R-:W-:Y:S01]  /*1430*/  FMUL R30, R11, R32 ;  /* 0x000000200b1e7220 */ /* 0x008fe20000400000 */
[----:B------:R-:W-:Y:S01]  /*1440*/  FADD R32, R12, -12583039 ;  /* 0xcb40007f0c207421 */ /* 0x000fe20000000000 */
[----:B------:R-:W-:Y:S02]  /*1450*/  FFMA.SAT R11, R15, R2, 0.5 ;  /* 0x3f0000000f0b7423 */ /* 0x000fe40000002002 */
[----:B----4-:R-:W-:Y:S01]  /*1460*/  FMUL R5, R5, R30 ;  /* 0x0000001e05057220 */ /* 0x010fe20000400000 */
[----:B------:R-:W-:Y:S01]  /*1470*/  FFMA R32, R3, 1.4426950216293334961, -R32 ;  /* 0x3fb8aa3b03207823 */ /* 0x000fe20000000820 */
[----:B------:R-:W-:-:S02]  /*1480*/  FFMA.RM R11, R11, R0, 12582913 ;  /* 0x4b4000010b0b7423 */ /* 0x000fc40000004000 */
[----:B------:R-:W-:Y:S01]  /*1490*/  FFMA R4, R4, R13, R5 ;  /* 0x0000000d04047223 */ /* 0x000fe20000000005 */
[----:B------:R-:W-:Y:S01]  /*14a0*/  FFMA R34, R3, 1.925963033500011079e-08, R32 ;  /* 0x32a5706003227823 */ /* 0x000fe20000000020 */
[C---:B------:R-:W-:Y:S01]  /*14b0*/  FADD R32, R11.reuse, -12583039 ;  /* 0xcb40007f0b207421 */ /* 0x040fe20000000000 */
[----:B------:R-:W-:Y:S02]  /*14c0*/  SHF.L.U32 R35, R11, 0x17, RZ ;  /* 0x000000170b237819 */ /* 0x000fe400000006ff */
[----:B------:R-:W3:Y:S01]  /*14d0*/  SHFL.DOWN PT, R5, R4, 0x8, 0x1f ;  /* 0x09001f0004057f89 */ /* 0x000ee200000e0000 */
[C---:B------:R-:W-:Y:S01]  /*14e0*/  FFMA R32, R15.reuse, 1.4426950216293334961, -R32 ;  /* 0x3fb8aa3b0f207823 */ /* 0x040fe20000000820 */
[----:B------:R-:W4:Y:S01]  /*14f0*/  MUFU.EX2 R30, R34 ;  /* 0x00000022001e7308 */ /* 0x000f220000000800 */
[----:B-----5:R-:W-:Y:S02]  /*1500*/  FMNMX R3, R6, R14, !PT ;  /* 0x0000000e06037209 */ /* 0x020fe40007800000 */
[----:B------:R-:W-:-:S03]  /*1510*/  FFMA R32, R15, 1.925963033500011079e-08, R32 ;  /* 0x32a570600f207823 */ /* 0x000fc60000000020 */
[--C-:B------:R-:W-:Y:S01]  /*1520*/  FADD R13, R14, -R3.reuse ;  /* 0x800000030e0d7221 */ /* 0x100fe20000000000 */
[----:B------:R-:W-:Y:S02]  /*1530*/  FADD R15, R6, -R3 ;  /* 0x80000003060f7221 */ /* 0x000fe40000000000 */
[----:B------:R-:W5:Y:S01]  /*1540*/  MUFU.EX2 R32, R32 ;  /* 0x0000002000207308 */ /* 0x000f620000000800 */
[----:B------:R-:W0:Y:S01]  /*1550*/  SHFL.DOWN PT, R14, R3, 0x2, 0x1f ;  /* 0x08401f00030e7f89 */ /* 0x000e2200000e0000 */
[----:B------:R-:W-:-:S04]  /*1560*/  FFMA.SAT R11, R13, R2, 0.5 ;  /* 0x3f0000000d0b7423 */ /* 0x000fc80000002002 */
[----:B------:R-:W-:Y:S01]  /*1570*/  FFMA.RM R11, R11, R0, 12582913 ;  /* 0x4b4000010b0b7423 */ /* 0x000fe20000004000 */
[----:B----4-:R-:W-:-:S03]  /*1580*/  FMUL R33, R33, R30 ;  /* 0x0000001e21217220 */ /* 0x010fc60000400000 */
[----:B------:R-:W-:-:S04]  /*1590*/  FADD R12, R11, -12583039 ;  /* 0xcb40007f0b0c7421 */ /* 0x000fc80000000000 */
[----:B------:R-:W-:Y:S01]  /*15a0*/  FFMA R30, R13, 1.4426950216293334961, -R12 ;  /* 0x3fb8aa3b0d1e7823 */ /* 0x000fe2000000080c */
[----:B-----5:R-:W-:Y:S01]  /*15b0*/  FMUL R32, R35, R32 ;  /* 0x0000002023207220 */ /* 0x020fe20000400000 */
[----:B------:R-:W-:-:S03]  /*15c0*/  FFMA.SAT R35, R15, R2, 0.5 ;  /* 0x3f0000000f237423 */ /* 0x000fc60000002002 */
[----:B---3--:R-:W-:Y:S01]  /*15d0*/  FMUL R5, R5, R32 ;  /* 0x0000002005057220 */ /* 0x008fe20000400000 */
[----:B------:R-:W-:Y:S01]  /*15e0*/  FFMA.RM R6, R35, R0, 12582913 ;  /* 0x4b40000123067423 */ /* 0x000fe20000004000 */
[----:B------:R-:W-:Y:S02]  /*15f0*/  FFMA R32, R13, 1.925963033500011079e-08, R30 ;  /* 0x32a570600d207823 */ /* 0x000fe4000000001e */
[----:B------:R-:W-:Y:S01]  /*1600*/  FFMA R4, R4, R33, R5 ;  /* 0x0000002104047223 */ /* 0x000fe20000000005 */
[C---:B------:R-:W-:Y:S01]  /*1610*/  FADD R12, R6.reuse, -12583039 ;  /* 0xcb40007f060c7421 */ /* 0x040fe20000000000 */
[----:B------:R-:W-:Y:S02]  /*1620*/  SHF.L.U32 R33, R11, 0x17, RZ ;  /* 0x000000170b217819 */ /* 0x000fe400000006ff */
[----:B------:R-:W-:Y:S01]  /*1630*/  SHF.L.U32 R6, R6, 0x17, RZ ;  /* 0x0000001706067819 */ /* 0x000fe200000006ff */
[C---:B------:R-:W-:Y:S01]  /*1640*/  FFMA R30, R15.reuse, 1.4426950216293334961, -R12 ;  /* 0x3fb8aa3b0f1e7823 */ /* 0x040fe2000000080c */
[----:B------:R-:W3:Y:S01]  /*1650*/  SHFL.DOWN PT, R5, R4, 0x4, 0x1f ;  /* 0x08801f0004057f89 */ /* 0x000ee200000e0000 */
[----:B------:R-:W4:Y:S02]  /*1660*/  MUFU.EX2 R12, R32 ;  /* 0x00000020000c7308 */ /* 0x000f240000000800 */
[----:B------:R-:W-:Y:S01]  /*1670*/  FFMA R15, R15, 1.925963033500011079e-08, R30 ;  /* 0x32a570600f0f7823 */ /* 0x000fe2000000001e */
[----:B0-----:R-:W-:-:S05]  /*1680*/  FMNMX R30, R3, R14, !PT ;  /* 0x0000000e031e7209 */ /* 0x001fca0007800000 */
[----:B------:R-:W0:Y:S01]  /*1690*/  MUFU.EX2 R15, R15 ;  /* 0x0000000f000f7308 */ /* 0x000e220000000800 */
[--C-:B------:R-:W-:Y:S01]  /*16a0*/  FADD R13, R14, -R30.reuse ;  /* 0x8000001e0e0d7221 */ /* 0x100fe20000000000 */
[----:B------:R-:W-:-:S03]  /*16b0*/  FADD R3, R3, -R30 ;  /* 0x8000001e03037221 */ /* 0x000fc60000000000 */
[----:B------:R-:W-:-:S04]  /*16c0*/  FFMA.SAT R35, R13, R2, 0.5 ;  /* 0x3f0000000d237423 */ /* 0x000fc80000002002 */
[----:B------:R-:W-:Y:S01]  /*16d0*/  FFMA.RM R11, R35, R0, 12582913 ;  /* 0x4b400001230b7423 */ /* 0x000fe20000004000 */
[----:B----4-:R-:W-:Y:S01]  /*16e0*/  FMUL R12, R33, R12 ;  /* 0x0000000c210c7220 */ /* 0x010fe20000400000 */
[----:B------:R-:W-:Y:S02]  /*16f0*/  FFMA.SAT R35, R3, R2, 0.5 ;  /* 0x3f00000003237423 */ /* 0x000fe40000002002 */
[C---:B------:R-:W-:Y:S01]  /*1700*/  FADD R14, R11.reuse, -12583039 ;  /* 0xcb40007f0b0e7421 */ /* 0x040fe20000000000 */
[----:B------:R-:W-:Y:S01]  /*1710*/  SHF.L.U32 R11, R11, 0x17, RZ ;  /* 0x000000170b0b7819 */ /* 0x000fe200000006ff */
[----:B---3--:R-:W-:Y:S01]  /*1720*/  FMUL R5, R5, R12 ;  /* 0x0000000c05057220 */ /* 0x008fe20000400000 */
[----:B0-----:R-:W-:Y:S01]  /*1730*/  FMUL R33, R6, R15 ;  /* 0x0000000f06217220 */ /* 0x001fe20000400000 */
[----:B------:R-:W-:Y:S01]  /*1740*/  FFMA.RM R6, R35, R0, 12582913 ;  /* 0x4b40000123067423 */ /* 0x000fe20000004000 */
[C---:B------:R-:W-:Y:S02]  /*1750*/  FFMA R14, R13.reuse, 1.4426950216293334961, -R14 ;  /* 0x3fb8aa3b0d0e7823 */ /* 0x040fe4000000080e */
[----:B------:R-:W-:Y:S01]  /*1760*/  FFMA R4, R4, R33, R5 ;  /* 0x0000002104047223 */ /* 0x000fe20000000005 */
[C---:B------:R-:W-:Y:S01]  /*1770*/  FADD R12, R6.reuse, -12583039 ;  /* 0xcb40007f060c7421 */ /* 0x040fe20000000000 */
[----:B------:R-:W-:Y:S01]  /*1780*/  FFMA R13, R13, 1.925963033500011079e-08, R14 ;  /* 0x32a570600d0d7823 */ /* 0x000fe2000000000e */
[----:B------:R-:W-:Y:S01]  /*1790*/  SHF.L.U32 R6, R6, 0x17, RZ ;  /* 0x0000001706067819 */ /* 0x000fe200000006ff */
[----:B------:R-:W-:Y:S01]  /*17a0*/  SHFL.DOWN PT, R5, R30, 0x1, 0x1f ;  /* 0x08201f001e057f89 */ /* 0x000fe200000e0000 */
[C---:B------:R-:W-:Y:S01]  /*17b0*/  FFMA R12, R3.reuse, 1.4426950216293334961, -R12 ;  /* 0x3fb8aa3b030c7823 */ /* 0x040fe2000000080c */
[----:B------:R-:W0:Y:S02]  /*17c0*/  MUFU.EX2 R32, R13 ;  /* 0x0000000d00207308 */ /* 0x000e240000000800 */
[----:B------:R-:W3:Y:S01]  /*17d0*/  SHFL.DOWN PT, R14, R4, 0x2, 0x1f ;  /* 0x08401f00040e7f89 */ /* 0x000ee200000e0000 */
[----:B------:R-:W-:-:S05]  /*17e0*/  FFMA R12, R3, 1.925963033500011079e-08, R12 ;  /* 0x32a57060030c7823 */ /* 0x000fca000000000c */
[----:B------:R-:W4:Y:S01]  /*17f0*/  MUFU.EX2 R3, R12 ;  /* 0x0000000c00037308 */ /* 0x000f220000000800 */
[----:B0-----:R-:W-:Y:S01]  /*1800*/  FMUL R11, R11, R32 ;  /* 0x000000200b0b7220 */ /* 0x001fe20000400000 */
[----:B----4-:R-:W-:-:S03]  /*1810*/  FMUL R3, R6, R3 ;  /* 0x0000000306037220 */ /* 0x010fc60000400000 */
[----:B---3--:R-:W-:-:S04]  /*1820*/  FMUL R11, R14, R11 ;  /* 0x0000000b0e0b7220 */ /* 0x008fc80000400000 */
[----:B------:R-:W-:-:S05]  /*1830*/  FFMA R3, R4, R3, R11 ;  /* 0x0000000304037223 */ /* 0x000fca000000000b */
[----:B------:R0:W3:Y:S02]  /*1840*/  SHFL.DOWN PT, R14, R3, 0x1, 0x1f ;  /* 0x08201f00030e7f89 */ /* 0x0000e400000e0000 */
.L_x_39:
[----:B------:R-:W-:-:S05]  /*1850*/  FMNMX R6, R30, R5, !PT ;  /* 0x000000051e067209 */ /* 0x000fca0007800000 */
[--C-:B------:R-:W-:Y:S01]  /*1860*/  FADD R13, R5, -R6.reuse ;  /* 0x80000006050d7221 */ /* 0x100fe20000000000 */
[----:B------:R-:W-:-:S03]  /*1870*/  FADD R5, R30, -R6 ;  /* 0x800000061e057221 */ /* 0x000fc60000000000 */
[----:B------:R-:W-:-:S04]  /*1880*/  FFMA.SAT R11, R13, R2, 0.5 ;  /* 0x3f0000000d0b7423 */ /* 0x000fc80000002002 */
[----:B------:R-:W-:Y:S01]  /*1890*/  FFMA.RM R4, R11, R0, 12582913 ;  /* 0x4b4000010b047423 */ /* 0x000fe20000004000 */
[----:B------:R-:W-:-:S03]  /*18a0*/  FFMA.SAT R11, R5, R2, 0.5 ;  /* 0x3f000000050b7423 */ /* 0x000fc60000002002 */
[C---:B------:R-:W-:Y:S01]  /*18b0*/  FADD R2, R4.reuse, -12583039 ;  /* 0xcb40007f04027421 */ /* 0x040fe20000000000 */
[----:B------:R-:W-:Y:S01]  /*18c0*/  FFMA.RM R11, R11, R0, 12582913 ;  /* 0x4b4000010b0b7423 */ /* 0x000fe20000004000 */
[----:B------:R-:W-:Y:S02]  /*18d0*/  SHF.L.U32 R4, R4, 0x17, RZ ;  /* 0x0000001704047819 */ /* 0x000fe400000006ff */
[----:B------:R-:W-:Y:S01]  /*18e0*/  FFMA R2, R13, 1.4426950216293334961, -R2 ;  /* 0x3fb8aa3b0d027823 */ /* 0x000fe20000000802 */
[C---:B------:R-:W-:Y:S01]  /*18f0*/  FADD R0, R11.reuse, -12583039 ;  /* 0xcb40007f0b007421 */ /* 0x040fe20000000000 */
[----:B------:R-:W-:Y:S02]  /*1900*/  SHF.L.U32 R11, R11, 0x17, RZ ;  /* 0x000000170b0b7819 */ /* 0x000fe400000006ff */
[----:B------:R-:W-:Y:S01]  /*1910*/  FFMA R2, R13, 1.925963033500011079e-08, R2 ;  /* 0x32a570600d027823 */ /* 0x000fe20000000002 */
[----:B------:R-:W-:-:S03]  /*1920*/  FFMA R0, R5, 1.4426950216293334961, -R0 ;  /* 0x3fb8aa3b05007823 */ /* 0x000fc60000000800 */
[----:B------:R-:W4:Y:S01]  /*1930*/  MUFU.EX2 R13, R2 ;  /* 0x00000002000d7308 */ /* 0x000f220000000800 */
[----:B------:R-:W-:-:S07]  /*1940*/  FFMA R0, R5, 1.925963033500011079e-08, R0 ;  /* 0x32a5706005007823 */ /* 0x000fce0000000000 */
[----:B------:R-:W5:Y:S01]  /*1950*/  MUFU.EX2 R0, R0 ;  /* 0x0000000000007308 */ /* 0x000f620000000800 */
[----:B----4-:R-:W-:-:S04]  /*1960*/  FMUL R13, R4, R13 ;  /* 0x0000000d040d7220 */ /* 0x010fc80000400000 */
[----:B---3--:R-:W-:Y:S01]  /*1970*/  FMUL R14, R14, R13 ;  /* 0x0000000d0e0e7220 */ /* 0x008fe20000400000 */
[----:B-----5:R-:W-:-:S04]  /*1980*/  FMUL R4, R11, R0 ;  /* 0x000000000b047220 */ /* 0x020fc80000400000 */
[----:B------:R-:W-:-:S07]  /*1990*/  FFMA R4, R3, R4, R14 ;  /* 0x0000000403047223 */ /* 0x000fce000000000e */
.L_x_16:
[----:B------:R-:W-:Y:S05]  /*19a0*/  WARPSYNC.ALL ;  /* 0x0000000000007948 */ /* 0x000fea0003800000 */
[----:B------:R-:W-:Y:S06]  /*19b0*/  BAR.SYNC.DEFER_BLOCKING 0x0 ;  /* 0x0000000000007b1d */ /* 0x000fec0000010000 */
[----:B------:R-:W-:Y:S04]  /*19c0*/  BSSY.RECONVERGENT B0, `(.L_x_18) ;  /* 0x000001b000007945 */ /* 0x000fe80003800200 */
[----:B------:R-:W-:Y:S05]  /*19d0*/  @!P0 BRA `(.L_x_19) ;  /* 0x0000000000648947 */ /* 0x000fea0003800000 */
[----:B------:R-:W-:Y:S01]  /*19e0*/  HFMA2 R5, -RZ, RZ, 0.96630859375, -0.0022525787353515625 ;  /* 0x3bbb989dff057431 */ /* 0x000fe200000001ff */
[----:B01----:R-:W-:Y:S02]  /*19f0*/  FMNMX R3, R9, R6, !PT ;  /* 0x0000000609037209 */ /* 0x003fe40007800000 */
[----:B------:R-:W-:-:S03]  /*1a00*/  MOV R13, 0x437c0000 ;  /* 0x437c0000000d7802 */ /* 0x000fc60000000f00 */
[----:B------:R-:W-:Y:S01]  /*1a10*/  FADD R6, -R3, R6 ;  /* 0x0000000603067221 */ /* 0x000fe20000000100 */
        /* <DEDUP_REMOVED lines=12> */
[----:B------:R-:W0:Y:S01]  /*1ae0*/  MUFU.EX2 R6, R13 ;  /* 0x0000000d00067308 */ /* 0x000e220000000800 */
[----:B------:R-:W-:-:S07]  /*1af0*/  FFMA R5, R0, 1.925963033500011079e-08, R5 ;  /* 0x32a5706000057823 */ /* 0x000fce0000000005 */
[----:B------:R-:W1:Y:S01]  /*1b00*/  MUFU.EX2 R5, R5 ;  /* 0x0000000500057308 */ /* 0x000e620000000800 */
[----:B0-----:R-:W-:-:S04]  /*1b10*/  FMUL R11, R11, R6 ;  /* 0x000000060b0b7220 */ /* 0x001fc80000400000 */
[----:B------:R-:W-:Y:S01]  /*1b20*/  FMUL R4, R11, R4 ;  /* 0x000000040b047220 */ /* 0x000fe20000400000 */
[----:B-1----:R-:W-:-:S04]  /*1b30*/  FMUL R2, R2, R5 ;  /* 0x0000000502027220 */ /* 0x002fc80000400000 */
[----:B--2---:R-:W-:-:S05]  /*1b40*/  FFMA R2, R7, R2, R4 ;  /* 0x0000000207027223 */ /* 0x004fca0000000004 */
[----:B------:R3:W-:Y:S04]  /*1b50*/  STS [R19], R2 ;  /* 0x0000000213007388 */ /* 0x0007e80000000800 */
[----:B------:R3:W-:Y:S02]  /*1b60*/  STS [R20], R3 ;  /* 0x0000000314007388 */ /* 0x0007e40000000800 */
.L_x_19:
[----:B------:R-:W-:Y:S05]  /*1b70*/  BSYNC.RECONVERGENT B0 ;  /* 0x0000000000007941 */ /* 0x000fea0003800200 */
.L_x_18:
[----:B------:R-:W4:Y:S01]  /*1b80*/  LDCU UR5, c[0x0][0x3a0] ;  /* 0x00007400ff0577ac */ /* 0x000f220008000800 */
[----:B------:R-:W-:Y:S01]  /*1b90*/  BSSY.RECONVERGENT B0, `(.L_x_20) ;  /* 0x0000093000007945 */ /* 0x000fe20003800200 */
[----:B------:R-:W-:Y:S01]  /*1ba0*/  BAR.SYNC.DEFER_BLOCKING 0x0 ;  /* 0x0000000000007b1d */ /* 0x000fe20000010000 */
[----:B----4-:R-:W-:-:S13]  /*1bb0*/  ISETP.GE.AND P2, PT, R25, UR5, PT ;  /* 0x0000000519007c0c */ /* 0x010fda000bf46270 */
[----:B------:R-:W-:Y:S05]  /*1bc0*/  @P2 BRA `(.L_x_21) ;  /* 0x00000008003c2947 */ /* 0x000fea0003800000 */
[----:B------:R-:W1:Y:S01]  /*1bd0*/  LDS R0, [R20] ;  /* 0x0000000014007984 */ /* 0x000e620000000800 */
[----:B---3--:R-:W-:Y:S01]  /*1be0*/  HFMA2 R2, -RZ, RZ, 0.96630859375, -0.0022525787353515625 ;  /* 0x3bbb989dff027431 */ /* 0x008fe200000001ff */
[----:B0-----:R-:W-:Y:S02]  /*1bf0*/  MOV R3, 0x437c0000 ;  /* 0x437c000000037802 */ /* 0x001fe40000000f00 */
[----:B------:R-:W0:Y:S01]  /*1c00*/  LDS R5, [R8] ;  /* 0x0000000008057984 */ /* 0x000e220000000800 */
[----:B------:R-:W-:Y:S01]  /*1c10*/  ISETP.GE.AND P3, PT, R31, 0x1, PT ;  /* 0x000000011f00780c */ /* 0x000fe20003f66270 */
[----:B-1----:R-:W-:-:S04]  /*1c20*/  FADD R11, R9, -R0 ;  /* 0x80000000090b7221 */ /* 0x002fc80000000000 */
[----:B------:R-:W-:-:S04]  /*1c30*/  FFMA.SAT R4, R11, R2, 0.5 ;  /* 0x3f0000000b047423 */ /* 0x000fc80000002002 */
[----:B------:R-:W-:-:S04]  /*1c40*/  FFMA.RM R4, R4, R3, 12582913 ;  /* 0x4b40000104047423 */ /* 0x000fc80000004003 */
[C---:B------:R-:W-:Y:S01]  /*1c50*/  FADD R6, R4.reuse, -12583039 ;  /* 0xcb40007f04067421 */ /* 0x040fe20000000000 */
[----:B------:R-:W-:-:S03]  /*1c60*/  SHF.L.U32 R4, R4, 0x17, RZ ;  /* 0x0000001704047819 */ /* 0x000fc600000006ff */
[----:B------:R-:W-:-:S04]  /*1c70*/  FFMA R6, R11, 1.4426950216293334961, -R6 ;  /* 0x3fb8aa3b0b067823 */ /* 0x000fc80000000806 */
[----:B------:R-:W-:-:S04]  /*1c80*/  FFMA R6, R11, 1.925963033500011079e-08, R6 ;  /* 0x32a570600b067823 */ /* 0x000fc80000000006 */
[----:B------:R-:W1:Y:S02]  /*1c90*/  MUFU.EX2 R11, R6 ;  /* 0x00000006000b7308 */ /* 0x000e640000000800 */
[----:B-1----:R-:W-:-:S04]  /*1ca0*/  FMUL R4, R4, R11 ;  /* 0x0000000b04047220 */ /* 0x002fc80000400000 */
[----:B0-----:R-:W-:Y:S01]  /*1cb0*/  FMUL R5, R5, R4 ;  /* 0x0000000405057220 */ /* 0x001fe20000400000 */
[----:B------:R-:W-:Y:S06]  /*1cc0*/  @!P3 BRA `(.L_x_22) ;  /* 0x0000000400f8b947 */ /* 0x000fec0003800000 */
[----:B------:R-:W-:-:S13]  /*1cd0*/  R2UR UR7, R24 ;  /* 0x00000000180772ca */ /* 0x000fda00000e0000 */
[----:B------:R-:W-:-:S04]  /*1ce0*/  UISETP.LT.AND UP1, UPT, UR7, UR6, UPT ;  /* 0x000000060700728c */ /* 0x000fc8000bf21270 */
[----:B------:R-:W-:-:S04]  /*1cf0*/  USEL UR7, UR7, UR6, UP1 ;  /* 0x0000000607077287 */ /* 0x000fc80008800000 */
[----:B------:R-:W-:-:S04]  /*1d00*/  UIADD3 UR5, UPT, UPT, UR7, -0x1, URZ ;  /* 0xffffffff07057890 */ /* 0x000fc8000fffe0ff */
[----:B------:R-:W-:-:S03]  /*1d10*/  UISETP.GE.U32.AND UP1, UPT, UR5, 0x3, UPT ;  /* 0x000000030500788c */ /* 0x000fc6000bf26070 */
[----:B------:R-:W-:-:S06]  /*1d20*/  UMOV UR5, URZ ;  /* 0x000000ff00057c82 */ /* 0x000fcc0008000000 */
[----:B------:R-:W-:Y:S05]  /*1d30*/  BRA.U !UP1, `(.L_x_23) ;  /* 0x0000000109f87547 */ /* 0x000fea000b800000 */
[----:B------:R-:W-:Y:S01]  /*1d40*/  ULOP3.LUT UR7, UR7, 0xfffffffc, URZ, 0xc0, !UPT ;  /* 0xfffffffc07077892 */ /* 0x000fe2000f8ec0ff */
[----:B------:R-:W-:-:S11]  /*1d50*/  UMOV UR5, URZ ;  /* 0x000000ff00057c82 */ /* 0x000fd60008000000 */
.L_x_24:
[----:B------:R-:W-:Y:S01]  /*1d60*/  IADD3 R11, PT, PT, R18, UR5, RZ ;  /* 0x00000005120b7c10 */ /* 0x000fe2000fffe0ff */
[----:B------:R-:W0:Y:S03]  /*1d70*/  LDC R15, c[0x0][0x3a4] ;  /* 0x0000e900ff0f7b82 */ /* 0x000e260000000800 */
[----:B------:R-:W-:-:S05]  /*1d80*/  LEA R6, R11, R10, 0x2 ;  /* 0x0000000a0b067211 */ /* 0x000fca00078e10ff */
[----:B------:R-:W1:Y:S04]  /*1d90*/  LDS R13, [R6] ;  /* 0x00000000060d7984 */ /* 0x000e680000000800 */
[----:B------:R-:W3:Y:S04]  /*1da0*/  LDS R33, [R6+0x4] ;  /* 0x0000040006217984 */ /* 0x000ee80000000800 */
[----:B------:R-:W4:Y:S04]  /*1db0*/  LDS R11, [R6+0x8] ;  /* 0x00000800060b7984 */ /* 0x000f280000000800 */
[----:B------:R5:W2:Y:S01]  /*1dc0*/  LDS R31, [R6+0xc] ;  /* 0x00000c00061f7984 */ /* 0x000aa20000000800 */
[----:B0-----:R-:W-:Y:S01]  /*1dd0*/  IMAD R30, R15, UR5, R26 ;  /* 0x000000050f1e7c24 */ /* 0x001fe2000f8e021a */
[----:B------:R-:W-:-:S04]  /*1de0*/  UIADD3 UR5, UPT, UPT, UR5, 0x4, URZ ;  /* 0x0000000405057890 */ /* 0x000fc8000fffe0ff */
[----:B------:R-:W-:Y:S01]  /*1df0*/  LEA R30, R30, R23, 0x2 ;  /* 0x000000171e1e7211 */ /* 0x000fe200078e10ff */
[----:B------:R-:W-:-:S03]  /*1e00*/  UISETP.NE.AND UP1, UPT, UR5, UR7, UPT ;  /* 0x000000070500728c */ /* 0x000fc6000bf25270 */
[----:B------:R-:W-:-:S04]  /*1e10*/  LEA R34, R15, R30, 0x2 ;  /* 0x0000001e0f227211 */ /* 0x000fc800078e10ff */
[----:B------:R-:W-:-:S04]  /*1e20*/  LEA R36, R15, R34, 0x2 ;  /* 0x000000220f247211 */ /* 0x000fc800078e10ff */
[----:B------:R-:W-:-:S06]  /*1e30*/  LEA R15, R15, R36, 0x2 ;  /* 0x000000240f0f7211 */ /* 0x000fcc00078e10ff */
[----:B------:R-:W-:Y:S01]  /*1e40*/  LDS R15, [R15] ;  /* 0x000000000f0f7984 */ /* 0x000fe20000000800 */
[----:B-1----:R-:W-:-:S04]  /*1e50*/  FADD R13, -R0, R13 ;  /* 0x0000000d000d7221 */ /* 0x002fc80000000100 */
[----:B------:R-:W-:-:S04]  /*1e60*/  FFMA.SAT R4, R13, R2, 0.5 ;  /* 0x3f0000000d047423 */ /* 0x000fc80000002002 */
[----:B------:R-:W-:-:S04]  /*1e70*/  FFMA.RM R12, R4, R3, 12582913 ;  /* 0x4b400001040c7423 */ /* 0x000fc80000004003 */
[C---:B------:R-:W-:Y:S01]  /*1e80*/  FADD R4, R12.reuse, -12583039 ;  /* 0xcb40007f0c047421 */ /* 0x040fe20000000000 */
[----:B------:R-:W-:-:S03]  /*1e90*/  SHF.L.U32 R12, R12, 0x17, RZ ;  /* 0x000000170c0c7819 */ /* 0x000fc600000006ff */
[----:B------:R-:W-:-:S04]  /*1ea0*/  FFMA R4, R13, 1.4426950216293334961, -R4 ;  /* 0x3fb8aa3b0d047823 */ /* 0x000fc80000000804 */
[----:B------:R-:W-:Y:S01]  /*1eb0*/  FFMA R14, R13, 1.925963033500011079e-08, R4 ;  /* 0x32a570600d0e7823 */ /* 0x000fe20000000004 */
[C---:B---3--:R-:W-:Y:S01]  /*1ec0*/  FADD R13, -R0.reuse, R33 ;  /* 0x00000021000d7221 */ /* 0x048fe20000000100 */
[----:B----4-:R-:W-:Y:S02]  /*1ed0*/  FADD R33, -R0, R11 ;  /* 0x0000000b00217221 */ /* 0x010fe40000000100 */
[----:B------:R-:W5:Y:S01]  /*1ee0*/  MUFU.EX2 R35, R14 ;  /* 0x0000000e00237308 */ /* 0x000f620000000800 */
[----:B------:R-:W-:Y:S01]  /*1ef0*/  FFMA.SAT R4, R13, R2, 0.5 ;  /* 0x3f0000000d047423 */ /* 0x000fe20000002002 */
[----:B------:R0:W1:Y:S03]  /*1f00*/  LDS R11, [R30] ;  /* 0x000000001e0b7984 */ /* 0x0000660000000800 */
[----:B------:R-:W-:-:S04]  /*1f10*/  FFMA.RM R4, R4, R3, 12582913 ;  /* 0x4b40000104047423 */ /* 0x000fc80000004003 */
[----:B------:R-:W-:-:S04]  /*1f20*/  FADD R32, R4, -12583039 ;  /* 0xcb40007f04207421 */ /* 0x000fc80000000000 */
[----:B------:R-:W-:Y:S01]  /*1f30*/  FFMA R32, R13, 1.4426950216293334961, -R32 ;  /* 0x3fb8aa3b0d207823 */ /* 0x000fe20000000820 */
[----:B-----5:R-:W-:Y:S01]  /*1f40*/  FMUL R6, R12, R35 ;  /* 0x000000230c067220 */ /* 0x020fe20000400000 */
[----:B------:R-:W-:Y:S02]  /*1f50*/  FFMA.SAT R12, R33, R2, 0.5 ;  /* 0x3f000000210c7423 */ /* 0x000fe40000002002 */
[----:B------:R-:W-:Y:S01]  /*1f60*/  FFMA R32, R13, 1.925963033500011079e-08, R32 ;  /* 0x32a570600d207823 */ /* 0x000fe20000000020 */
[----:B--2---:R-:W-:Y:S01]  /*1f70*/  FADD R35, -R0, R31 ;  /* 0x0000001f00237221 */ /* 0x004fe20000000100 */
[----:B------:R2:W3:Y:S01]  /*1f80*/  LDS R13, [R34] ;  /* 0x00000000220d7984 */ /* 0x0004e20000000800 */
[----:B------:R-:W-:-:S03]  /*1f90*/  FFMA.RM R12, R12, R3, 12582913 ;  /* 0x4b4000010c0c7423 */ /* 0x000fc60000004003 */
[----:B------:R-:W4:Y:S01]  /*1fa0*/  MUFU.EX2 R32, R32 ;  /* 0x0000002000207308 */ /* 0x000f220000000800 */
[C---:B------:R-:W-:Y:S01]  /*1fb0*/  FADD R14, R12.reuse, -12583039 ;  /* 0xcb40007f0c0e7421 */ /* 0x040fe20000000000 */
[----:B------:R-:W-:-:S03]  /*1fc0*/  SHF.L.U32 R12, R12, 0x17, RZ ;  /* 0x000000170c0c7819 */ /* 0x000fc600000006ff */
[C---:B0-----:R-:W-:Y:S02]  /*1fd0*/  FFMA R30, R33.reuse, 1.4426950216293334961, -R14 ;  /* 0x3fb8aa3b211e7823 */ /* 0x041fe4000000080e */
[----:B------:R-:W0:Y:S02]  /*1fe0*/  LDS R14, [R36] ;  /* 0x00000000240e7984 */ /* 0x000e240000000800 */
[----:B------:R-:W-:Y:S01]  /*1ff0*/  FFMA R31, R33, 1.925963033500011079e-08, R30 ;  /* 0x32a57060211f7823 */ /* 0x000fe2000000001e */
[----:B------:R-:W-:Y:S01]  /*2000*/  FFMA.SAT R30, R35, R2, 0.5 ;  /* 0x3f000000231e7423 */ /* 0x000fe20000002002 */
[----:B------:R-:W-:-:S03]  /*2010*/  SHF.L.U32 R33, R4, 0x17, RZ ;  /* 0x0000001704217819 */ /* 0x000fc600000006ff */
[----:B------:R-:W-:Y:S01]  /*2020*/  FFMA.RM R30, R30, R3, 12582913 ;  /* 0x4b4000011e1e7423 */ /* 0x000fe20000004003 */
[----:B------:R-:W5:Y:S01]  /*2030*/  MUFU.EX2 R31, R31 ;  /* 0x0000001f001f7308 */ /* 0x000f620000000800 */
[----:B-1----:R-:W-:Y:S02]  /*2040*/  FFMA R6, R6, R11, R5 ;  /* 0x0000000b06067223 */ /* 0x002fe40000000005 */
[C---:B--2---:R-:W-:Y:S01]  /*2050*/  FADD R34, R30.reuse, -12583039 ;  /* 0xcb40007f1e227421 */ /* 0x044fe20000000000 */
[----:B----4-:R-:W-:Y:S01]  /*2060*/  FMUL R33, R33, R32 ;  /* 0x0000002021217220 */ /* 0x010fe20000400000 */
[----:B------:R-:W-:Y:S02]  /*2070*/  SHF.L.U32 R5, R30, 0x17, RZ ;  /* 0x000000171e057819 */ /* 0x000fe400000006ff */
[----:B------:R-:W-:-:S04]  /*2080*/  FFMA R34, R35, 1.4426950216293334961, -R34 ;  /* 0x3fb8aa3b23227823 */ /* 0x000fc80000000822 */
[----:B------:R-:W-:-:S04]  /*2090*/  FFMA R34, R35, 1.925963033500011079e-08, R34 ;  /* 0x32a5706023227823 */ /* 0x000fc80000000022 */
[----:B------:R-:W1:Y:S01]  /*20a0*/  MUFU.EX2 R4, R34 ;  /* 0x0000002200047308 */ /* 0x000e620000000800 */
[----:B-----5:R-:W-:Y:S01]  /*20b0*/  FMUL R12, R12, R31 ;  /* 0x0000001f0c0c7220 */ /* 0x020fe20000400000 */
[----:B---3--:R-:W-:-:S04]  /*20c0*/  FFMA R13, R33, R13, R6 ;  /* 0x0000000d210d7223 */ /* 0x008fc80000000006 */
[----:B0-----:R-:W-:Y:S01]  /*20d0*/  FFMA R12, R12, R14, R13 ;  /* 0x0000000e0c0c7223 */ /* 0x001fe2000000000d */
[----:B-1----:R-:W-:-:S04]  /*20e0*/  FMUL R5, R5, R4 ;  /* 0x0000000405057220 */ /* 0x002fc80000400000 */
[----:B------:R-:W-:Y:S01]  /*20f0*/  FFMA R5, R5, R15, R12 ;  /* 0x0000000f05057223 */ /* 0x000fe2000000000c */
[----:B------:R-:W-:Y:S06]  /*2100*/  BRA.U UP1, `(.L_x_24) ;  /* 0xfffffffd01147547 */ /* 0x000fec000b83ffff */
[----:B------:R-:W-:-:S05]  /*2110*/  UMOV UR5, UR7 ;  /* 0x0000000700057c82 */ /* 0x000fca0008000000 */
.L_x_23:
[----:B------:R-:W-:-:S04]  /*2120*/  VIMNMX R4, PT, PT, R24, UR6, PT ;  /* 0x0000000618047c48 */ /* 0x000fc8000bfe0100 */
[----:B------:R-:W-:-:S13]  /*2130*/  LOP3.LUT P3, R6, R4, 0x3, RZ, 0xc0, !PT ;  /* 0x0000000304067812 */ /* 0x000fda000786c0ff */
[----:B------:R-:W-:Y:S05]  /*2140*/  @!P3 BRA `(.L_x_22) ;  /* 0x0000000000d8b947 */ /* 0x000fea0003800000 */
[----:B------:R-:W-:Y:S02]  /*2150*/  ISETP.NE.AND P3, PT, R6, 0x1, PT ;  /* 0x000000010600780c */ /* 0x000fe40003f65270 */
[----:B------:R-:W-:-:S04]  /*2160*/  LOP3.LUT R4, R4, 0x1, RZ, 0xc0, !PT ;  /* 0x0000000104047812 */ /* 0x000fc800078ec0ff */
[----:B------:R-:W-:-:S07]  /*2170*/  ISETP.NE.U32.AND P4, PT, R4, 0x1, PT ;  /* 0x000000010400780c */ /* 0x000fce0003f85070 */
[----:B------:R-:W-:Y:S06]  /*2180*/  @!P3 BRA `(.L_x_25) ;  /* 0x00000000007cb947 */ /* 0x000fec0003800000 */
[----:B------:R-:W-:Y:S01]  /*2190*/  IADD3 R11, PT, PT, R18, UR5, RZ ;  /* 0x00000005120b7c10 */ /* 0x000fe2000fffe0ff */
[----:B------:R-:W0:Y:S03]  /*21a0*/  LDC R15, c[0x0][0x3a4] ;  /* 0x0000e900ff0f7b82 */ /* 0x000e260000000800 */
[----:B------:R-:W-:-:S05]  /*21b0*/  LEA R4, R11, R10, 0x2 ;  /* 0x0000000a0b047211 */ /* 0x000fca00078e10ff */
[----:B------:R-:W1:Y:S04]  /*21c0*/  LDS R13, [R4] ;  /* 0x00000000040d7984 */ /* 0x000e680000000800 */
[----:B------:R-:W3:Y:S01]  /*21d0*/  LDS R11, [R4+0x4] ;  /* 0x00000400040b7984 */ /* 0x000ee20000000800 */
[----:B0-----:R-:W-:Y:S01]  /*21e0*/  IMAD R6, R15, UR5, R26 ;  /* 0x000000050f067c24 */ /* 0x001fe2000f8e021a */
[----:B------:R-:W-:-:S04]  /*21f0*/  UIADD3 UR5, UPT, UPT, UR5, 0x2, URZ ;  /* 0x0000000205057890 */ /* 0x000fc8000fffe0ff */
[----:B------:R-:W-:-:S04]  /*2200*/  LEA R6, R6, R23, 0x2 ;  /* 0x0000001706067211 */ /* 0x000fc800078e10ff */
[----:B------:R-:W-:Y:S02]  /*2210*/  LEA R15, R15, R6, 0x2 ;  /* 0x000000060f0f7211 */ /* 0x000fe400078e10ff */
[----:B------:R-:W0:Y:S04]  /*2220*/  LDS R6, [R6] ;  /* 0x0000000006067984 */ /* 0x000e280000000800 */
[----:B------:R-:W4:Y:S01]  /*2230*/  LDS R4, [R15] ;  /* 0x000000000f047984 */ /* 0x000f220000000800 */
[----:B-1----:R-:W-:-:S04]  /*2240*/  FADD R13, -R0, R13 ;  /* 0x0000000d000d7221 */ /* 0x002fc80000000100 */
[----:B------:R-:W-:Y:S01]  /*2250*/  FFMA.SAT R12, R13, R2, 0.5 ;  /* 0x3f0000000d0c7423 */ /* 0x000fe20000002002 */
[----:B---3--:R-:W-:-:S03]  /*2260*/  FADD R11, -R0, R11 ;  /* 0x0000000b000b7221 */ /* 0x008fc60000000100 */
[----:B------:R-:W-:Y:S01]  /*2270*/  FFMA.RM R12, R12, R3, 12582913 ;  /* 0x4b4000010c0c7423 */ /* 0x000fe20000004003 */
[----:B------:R-:W-:-:S03]  /*2280*/  FFMA.SAT R30, R11, R2, 0.5 ;  /* 0x3f0000000b1e7423 */ /* 0x000fc60000002002 */
[----:B------:R-:W-:Y:S01]  /*2290*/  FADD R14, R12, -12583039 ;  /* 0xcb40007f0c0e7421 */ /* 0x000fe20000000000 */
[----:B------:R-:W-:Y:S01]  /*22a0*/  FFMA.RM R30, R30, R3, 12582913 ;  /* 0x4b4000011e1e7423 */ /* 0x000fe20000004003 */
[----:B------:R-:W-:Y:S02]  /*22b0*/  SHF.L.U32 R12, R12, 0x17, RZ ;  /* 0x000000170c0c7819 */ /* 0x000fe400000006ff */
[C---:B------:R-:W-:Y:S01]  /*22c0*/  FFMA R14, R13.reuse, 1.4426950216293334961, -R14 ;  /* 0x3fb8aa3b0d0e7823 */ /* 0x040fe2000000080e */
[C---:B------:R-:W-:Y:S01]  /*22d0*/  FADD R32, R30.reuse, -12583039 ;  /* 0xcb40007f1e207421 */ /* 0x040fe20000000000 */
[----:B------:R-:W-:Y:S02]  /*22e0*/  SHF.L.U32 R30, R30, 0x17, RZ ;  /* 0x000000171e1e7819 */ /* 0x000fe400000006ff */
[----:B------:R-:W-:Y:S01]  /*22f0*/  FFMA R14, R13, 1.925963033500011079e-08, R14 ;  /* 0x32a570600d0e7823 */ /* 0x000fe2000000000e */
[----:B------:R-:W-:-:S03]  /*2300*/  FFMA R32, R11, 1.4426950216293334961, -R32 ;  /* 0x3fb8aa3b0b207823 */ /* 0x000fc60000000820 */
[----:B------:R-:W1:Y:S01]  /*2310*/  MUFU.EX2 R13, R14 ;  /* 0x0000000e000d7308 */ /* 0x000e620000000800 */
[----:B------:R-:W-:-:S07]  /*2320*/  FFMA R32, R11, 1.925963033500011079e-08, R32 ;  /* 0x32a570600b207823 */ /* 0x000fce0000000020 */
[----:B------:R-:W3:Y:S01]  /*2330*/  MUFU.EX2 R11, R32 ;  /* 0x00000020000b7308 */ /* 0x000ee20000000800 */
[----:B-1----:R-:W-:-:S04]  /*2340*/  FMUL R12, R12, R13 ;  /* 0x0000000d0c0c7220 */ /* 0x002fc80000400000 */
[----:B0-----:R-:W-:Y:S01]  /*2350*/  FFMA R5, R12, R6, R5 ;  /* 0x000000060c057223 */ /* 0x001fe20000000005 */
[----:B---3--:R-:W-:-:S04]  /*2360*/  FMUL R30, R30, R11 ;  /* 0x0000000b1e1e7220 */ /* 0x008fc80000400000 */
[----:B----4-:R-:W-:-:S07]  /*2370*/  FFMA R5, R30, R4, R5 ;  /* 0x000000041e057223 */ /* 0x010fce0000000005 */
.L_x_25:
[----:B------:R-:W-:Y:S05]  /*2380*/  @P4 BRA `(.L_x_22) ;  /* 0x0000000000484947 */ /* 0x000fea0003800000 */
[----:B------:R-:W-:Y:S01]  /*2390*/  IADD3 R11, PT, PT, R18, UR5, RZ ;  /* 0x00000005120b7c10 */ /* 0x000fe2000fffe0ff */
[----:B------:R-:W0:Y:S03]  /*23a0*/  LDCU UR7, c[0x0][0x3a4] ;  /* 0x00007480ff0777ac */ /* 0x000e260008000800 */
[----:B------:R-:W-:-:S06]  /*23b0*/  LEA R11, R11, R10, 0x2 ;  /* 0x0000000a0b0b7211 */ /* 0x000fcc00078e10ff */
[----:B------:R-:W1:Y:S01]  /*23c0*/  LDS R11, [R11] ;  /* 0x000000000b0b7984 */ /* 0x000e620000000800 */
[----:B0-----:R-:W-:-:S05]  /*23d0*/  MOV R13, UR7 ;  /* 0x00000007000d7c02 */ /* 0x001fca0008000f00 */
[----:B------:R-:W-:-:S05]  /*23e0*/  IMAD R4, R13, UR5, R26 ;  /* 0x000000050d047c24 */ /* 0x000fca000f8e021a */
[----:B------:R-:W-:-:S06]  /*23f0*/  LEA R4, R4, R23, 0x2 ;  /* 0x0000001704047211 */ /* 0x000fcc00078e10ff */
[----:B------:R-:W0:Y:S01]  /*2400*/  LDS R4, [R4] ;  /* 0x0000000004047984 */ /* 0x000e220000000800 */
[----:B-1----:R-:W-:-:S04]  /*2410*/  FADD R13, -R0, R11 ;  /* 0x0000000b000d7221 */ /* 0x002fc80000000100 */
        /* <DEDUP_REMOVED lines=8> */
[----:B0-----:R-:W-:-:S07]  /*24a0*/  FFMA R5, R2, R4, R5 ;  /* 0x0000000402057223 */ /* 0x001fce0000000005 */
.L_x_22:
[----:B------:R4:W-:Y:S02]  /*24b0*/  STS [R8], R5 ;  /* 0x0000000508007388 */ /* 0x0009e40000000800 */
.L_x_21:
[----:B------:R-:W-:Y:S05]  /*24c0*/  BSYNC.RECONVERGENT B0 ;  /* 0x0000000000007941 */ /* 0x000fea0003800200 */
.L_x_20:
[----:B------:R-:W-:Y:S01]  /*24d0*/  BAR.SYNC.DEFER_BLOCKING 0x0 ;  /* 0x0000000000007b1d */ /* 0x000fe20000010000 */
[----:B------:R-:W-:-:S13]  /*24e0*/  R2UR UR5, R24 ;  /* 0x00000000180572ca */ /* 0x000fda00000e0000 */
[----:B------:R-:W-:Y:S01]  /*24f0*/  UIADD3 UR6, UPT, UPT, -UR5, UR6, URZ ;  /* 0x0000000605067290 */ /* 0x000fe2000fffe1ff */
[----:B------:R-:W-:Y:S11]  /*2500*/  BRA.U !UP0, `(.L_x_26) ;  /* 0xffffffe108407547 */ /* 0x000ff6000b83ffff */
.L_x_2:
[----:B------:R-:W-:Y:S05]  /*2510*/  @P2 EXIT ;  /* 0x000000000000294d */ /* 0x000fea0003800000 */
[----:B------:R-:W5:Y:S01]  /*2520*/  LDCU UR4, c[0x0][0x3a4] ;  /* 0x00007480ff0477ac */ /* 0x000f620008000800 */
[----:B0--3--:R-:W0:Y:S01]  /*2530*/  LDS R3, [R19] ;  /* 0x0000000013037984 */ /* 0x009e220000000800 */
[----:B------:R-:W-:Y:S01]  /*2540*/  BSSY.RECONVERGENT B0, `(.L_x_27) ;  /* 0x000000e000007945 */ /* 0x000fe20003800200 */
[----:B-----5:R-:W-:-:S05]  /*2550*/  IMAD R0, R27, UR4, R26 ;  /* 0x000000041b007c24 */ /* 0x020fca000f8e021a */
[----:B------:R-:W-:-:S06]  /*2560*/  LEA R0, R0, R21, 0x2 ;  /* 0x0000001500007211 */ /* 0x000fcc00078e10ff */
[----:B------:R-:W3:Y:S01]  /*2570*/  LDS R0, [R0] ;  /* 0x0000000000007984 */ /* 0x000ee20000000800 */
[----:B0-----:R-:W4:Y:S02]  /*2580*/  MUFU.RCP R2, R3 ;  /* 0x0000000300027308 */ /* 0x001f240000001000 */
[----:B----4-:R-:W-:-:S04]  /*2590*/  FFMA R5, -R3, R2, 1 ;  /* 0x3f80000003057423 */ /* 0x010fc80000000102 */
[----:B------:R-:W-:Y:S02]  /*25a0*/  FFMA R5, R2, R5, R2 ;  /* 0x0000000502057223 */ /* 0x000fe40000000002 */
[----:B---3--:R-:W0:Y:S02]  /*25b0*/  FCHK P0, R0, R3 ;  /* 0x0000000300007302 */ /* 0x008e240000000000 */
[----:B------:R-:W-:-:S04]  /*25c0*/  FFMA R2, R0, R5, RZ ;  /* 0x0000000500027223 */ /* 0x000fc800000000ff */
[----:B------:R-:W-:-:S04]  /*25d0*/  FFMA R4, -R3, R2, R0 ;  /* 0x0000000203047223 */ /* 0x000fc80000000100 */
[----:B------:R-:W-:Y:S01]  /*25e0*/  FFMA R5, R5, R4, R2 ;  /* 0x0000000405057223 */ /* 0x000fe20000000002 */
[----:B0-----:R-:W-:Y:S06]  /*25f0*/  @!P0 BRA `(.L_x_28) ;  /* 0x0000000000088947 */ /* 0x001fec0003800000 */
[----:B------:R-:W-:-:S07]  /*2600*/  MOV R2, 0x2620 ;  /* 0x0000262000027802 */ /* 0x000fce0000000f00 */
[----:B-12---:R-:W-:Y:S05]  /*2610*/  CALL.REL.NOINC `($__internal_0_$__cuda_sm3x_div_rn_noftz_f32_slowpath) ;  /* 0x00000008005c7944 */ /* 0x006fea0003c00000 */
.L_x_28:
[----:B------:R-:W-:Y:S05]  /*2620*/  BSYNC.RECONVERGENT B0 ;  /* 0x0000000000007941 */ /* 0x000fea0003800200 */
.L_x_27:
[----:B------:R-:W0:Y:S01]  /*2630*/  LDC.64 R2, c[0x0][0x398] ;  /* 0x0000e600ff027b82 */ /* 0x000e220000000a00 */
[----:B------:R-:W3:Y:S01]  /*2640*/  LDCU UR4, c[0x0][0x3a4] ;  /* 0x00007480ff0477ac */ /* 0x000ee20008000800 */
[----:B------:R-:W4:Y:S01]  /*2650*/  LDCU.64 UR6, c[0x0][0x358] ;  /* 0x00006b00ff0677ac */ /* 0x000f220008000a00 */
[----:B---3--:R-:W-:-:S04]  /*2660*/  IMAD R25, R25, UR4, R26 ;  /* 0x0000000419197c24 */ /* 0x008fc8000f8e021a */
[----:B0-----:R-:W-:-:S05]  /*2670*/  IMAD.WIDE R2, R25, 0x4, R2 ;  /* 0x0000000419027825 */ /* 0x001fca00078e0202 */
[----:B----4-:R-:W-:Y:S01]  /*2680*/  STG.E desc[UR6][R2.64], R5 ;  /* 0x0000000502007986 */ /* 0x010fe2000c101906 */
[----:B------:R-:W-:Y:S05]  /*2690*/  EXIT ;  /* 0x000000000000794d */ /* 0x000fea0003800000 */
.L_x_17:
[----:B------:R-:W-:Y:S01]  /*26a0*/  HFMA2 R12, -RZ, RZ, 0, 9.5367431640625e-07 ;  /* 0x00000010ff0c7431 */ /* 0x000fe200000001ff */
[----:B------:R-:W-:Y:S01]  /*26b0*/  MOV R13, R6 ;  /* 0x00000006000d7202 */ /* 0x000fe20000000f00 */
[----:B------:R-:W-:Y:S01]  /*26c0*/  HFMA2 R2, -RZ, RZ, 0.96630859375, -0.0022525787353515625 ;  /* 0x3bbb989dff027431 */ /* 0x000fe200000001ff */
[----:B------:R-:W-:Y:S02]  /*26d0*/  MOV R11, 0x1f ;  /* 0x0000001f000b7802 */ /* 0x000fe40000000f00 */
[----:B------:R-:W-:Y:S02]  /*26e0*/  MOV R15, 0xffffffff ;  /* 0xffffffff000f7802 */ /* 0x000fe40000000f00 */
[----:B------:R-:W-:-:S07]  /*26f0*/  MOV R0, 0x437c0000 ;  /* 0x437c000000007802 */ /* 0x000fce0000000f00 */
[----:B012---:R-:W-:Y:S05]  /*2700*/  WARPSYNC.COLLECTIVE R15, `(.L_x_29) ;  /* 0x000000000f087348 */ /* 0x007fea0003c00000 */
[----:B------:R3:W4:Y:S02]  /*2710*/  SHFL.DOWN P6, R14, R13, R12, R11 ;  /* 0x0800000c0d0e7389 */ /* 0x00072400000c000b */
[----:B01234-:R-:W-:Y:S05]  /*2720*/  ENDCOLLECTIVE ;  /* 0x000000000000791b */ /* 0x01ffea0003800000 */
.L_x_29:
[----:B------:R-:W-:Y:S02]  /*2730*/  MOV R13, R4 ;  /* 0x00000004000d7202 */ /* 0x000fe40000000f00 */
[----:B------:R-:W-:-:S05]  /*2740*/  FMNMX R3, R6, R14, !PT ;  /* 0x0000000e06037209 */ /* 0x000fca0007800000 */
[----:B------:R-:W-:-:S04]  /*2750*/  FADD R5, R14, -R3 ;  /* 0x800000030e057221 */ /* 0x000fc80000000000 */
[----:B------:R-:W-:-:S04]  /*2760*/  FFMA.SAT R33, R5, R2, 0.5 ;  /* 0x3f00000005217423 */ /* 0x000fc80000002002 */
[----:B------:R-:W-:-:S04]  /*2770*/  FFMA.RM R33, R33, R0, 12582913 ;  /* 0x4b40000121217423 */ /* 0x000fc80000004000 */
[C---:B------:R-:W-:Y:S01]  /*2780*/  FADD R14, R33.reuse, -12583039 ;  /* 0xcb40007f210e7421 */ /* 0x040fe20000000000 */
[----:B------:R-:W-:-:S03]  /*2790*/  SHF.L.U32 R33, R33, 0x17, RZ ;  /* 0x0000001721217819 */ /* 0x000fc600000006ff */
[----:B------:R-:W-:-:S04]  /*27a0*/  FFMA R14, R5, 1.4426950216293334961, -R14 ;  /* 0x3fb8aa3b050e7823 */ /* 0x000fc8000000080e */
[----:B------:R-:W-:-:S07]  /*27b0*/  FFMA R30, R5, 1.925963033500011079e-08, R14 ;  /* 0x32a57060051e7823 */ /* 0x000fce000000000e */
[----:B------:R-:W-:Y:S05]  /*27c0*/  WARPSYNC.COLLECTIVE R15, `(.L_x_30) ;  /* 0x000000000f087348 */ /* 0x000fea0003c00000 */
[----:B------:R0:W1:Y:S02]  /*27d0*/  SHFL.DOWN P6, R14, R13, R12, R11 ;  /* 0x0800000c0d0e7389 */ /* 0x00006400000c000b */
[----:B01----:R-:W-:Y:S05]  /*27e0*/  ENDCOLLECTIVE ;  /* 0x000000000000791b */ /* 0x003fea0003800000 */
.L_x_30:
[----:B------:R-:W0:Y:S01]  /*27f0*/  MUFU.EX2 R30, R30 ;  /* 0x0000001e001e7308 */ /* 0x000e220000000800 */
[----:B------:R-:W-:Y:S01]  /*2800*/  HFMA2 R12, -RZ, RZ, 0, 4.76837158203125e-07 ;  /* 0x00000008ff0c7431 */ /* 0x000fe200000001ff */
[----:B------:R-:W-:Y:S01]  /*2810*/  MOV R13, R3 ;  /* 0x00000003000d7202 */ /* 0x000fe20000000f00 */
[----:B0-----:R-:W-:Y:S01]  /*2820*/  FMUL R32, R33, R30 ;  /* 0x0000001e21207220 */ /* 0x001fe20000400000 */
[----:B------:R-:W-:Y:S01]  /*2830*/  FADD R33, R6, -R3 ;  /* 0x8000000306217221 */ /* 0x000fe20000000000 */
[----:B------:R-:W-:-:S03]  /*2840*/  MOV R5, R14 ;  /* 0x0000000e00057202 */ /* 0x000fc60000000f00 */
[----:B------:R-:W-:-:S07]  /*2850*/  FFMA.SAT R35, R33, R2, 0.5 ;  /* 0x3f00000021237423 */ /* 0x000fce0000002002 */
[----:B------:R-:W-:Y:S05]  /*2860*/  WARPSYNC.COLLECTIVE R15, `(.L_x_31) ;  /* 0x000000000f087348 */ /* 0x000fea0003c00000 */
[----:B------:R0:W1:Y:S02]  /*2870*/  SHFL.DOWN P6, R14, R13, R12, R11 ;  /* 0x0800000c0d0e7389 */ /* 0x00006400000c000b */
[----:B01----:R-:W-:Y:S05]  /*2880*/  ENDCOLLECTIVE ;  /* 0x000000000000791b */ /* 0x003fea0003800000 */
.L_x_31:
[----:B------:R-:W-:Y:S01]  /*2890*/  FMUL R5, R5, R32 ;  /* 0x0000002005057220 */ /* 0x000fe20000400000 */
[----:B------:R-:W-:-:S04]  /*28a0*/  FFMA.RM R35, R35, R0, 12582913 ;  /* 0x4b40000123237423 */ /* 0x000fc80000004000 */
[C---:B------:R-:W-:Y:S01]  /*28b0*/  FADD R6, R35.reuse, -12583039 ;  /* 0xcb40007f23067421 */ /* 0x040fe20000000000 */
[----:B------:R-:W-:-:S03]  /*28c0*/  SHF.L.U32 R35, R35, 0x17, RZ ;  /* 0x0000001723237819 */ /* 0x000fc600000006ff */
[----:B------:R-:W-:-:S04]  /*28d0*/  FFMA R6, R33, 1.4426950216293334961, -R6 ;  /* 0x3fb8aa3b21067823 */ /* 0x000fc80000000806 */
[----:B------:R-:W-:-:S04]  /*28e0*/  FFMA R33, R33, 1.925963033500011079e-08, R6 ;  /* 0x32a5706021217823 */ /* 0x000fc80000000006 */
[----:B------:R-:W0:Y:S02]  /*28f0*/  MUFU.EX2 R6, R33 ;  /* 0x0000002100067308 */ /* 0x000e240000000800 */
[----:B0-----:R-:W-:-:S04]  /*2900*/  FMUL R6, R35, R6 ;  /* 0x0000000623067220 */ /* 0x001fc80000400000 */
[----:B------:R-:W-:Y:S01]  /*2910*/  FFMA R4, R4, R6, R5 ;  /* 0x0000000604047223 */ /* 0x000fe20000000005 */
[----:B------:R-:W-:-:S04]  /*2920*/  FMNMX R6, R3, R14, !PT ;  /* 0x0000000e03067209 */ /* 0x000fc80007800000 */
[----:B------:R-:W-:Y:S01]  /*2930*/  MOV R13, R4 ;  /* 0x00000004000d7202 */ /* 0x000fe20000000f00 */
[----:B------:R-:W-:-:S04]  /*2940*/  FADD R3, R3, -R6 ;  /* 0x8000000603037221 */ /* 0x000fc80000000000 */
[----:B------:R-:W-:-:S04]  /*2950*/  FFMA.SAT R5, R3, R2, 0.5 ;  /* 0x3f00000003057423 */ /* 0x000fc80000002002 */
[----:B------:R-:W-:-:S04]  /*2960*/  FFMA.RM R5, R5, R0, 12582913 ;  /* 0x4b40000105057423 */ /* 0x000fc80000004000 */
[C---:B------:R-:W-:Y:S01]  /*2970*/  FADD R30, R5.reuse, -12583039 ;  /* 0xcb40007f051e7421 */ /* 0x040fe20000000000 */
[----:B------:R-:W-:-:S03]  /*2980*/  SHF.L.U32 R5, R5, 0x17, RZ ;  /* 0x0000001705057819 */ /* 0x000fc600000006ff */
[----:B------:R-:W-:-:S04]  /*2990*/  FFMA R30, R3, 1.4426950216293334961, -R30 ;  /* 0x3fb8aa3b031e7823 */ /* 0x000fc8000000081e */
[----:B------:R-:W-:Y:S01]  /*29a0*/  FFMA R30, R3, 1.925963033500011079e-08, R30 ;  /* 0x32a57060031e7823 */ /* 0x000fe2000000001e */
[----:B------:R-:W-:-:S05]  /*29b0*/  FADD R3, R14, -R6 ;  /* 0x800000060e037221 */ /* 0x000fca0000000000 */
[----:B------:R-:W0:Y:S02]  /*29c0*/  MUFU.EX2 R30, R30 ;  /* 0x0000001e001e7308 */ /* 0x000e240000000800 */
[----:B0-----:R-:W-:Y:S01]  /*29d0*/  FMUL R32, R5, R30 ;  /* 0x0000001e05207220 */ /* 0x001fe20000400000 */
[----:B------:R-:W-:-:S04]  /*29e0*/  FFMA.SAT R5, R3, R2, 0.5 ;  /* 0x3f00000003057423 */ /* 0x000fc80000002002 */
[----:B------:R-:W-:-:S04]  /*29f0*/  FFMA.RM R5, R5, R0, 12582913 ;  /* 0x4b40000105057423 */ /* 0x000fc80000004000 */
[C---:B------:R-:W-:Y:S01]  /*2a00*/  FADD R12, R5.reuse, -12583039 ;  /* 0xcb40007f050c7421 */ /* 0x040fe20000000000 */
[----:B------:R-:W-:-:S03]  /*2a10*/  SHF.L.U32 R5, R5, 0x17, RZ ;  /* 0x0000001705057819 */ /* 0x000fc600000006ff */
[----:B------:R-:W-:-:S04]  /*2a20*/  FFMA R12, R3, 1.4426950216293334961, -R12 ;  /* 0x3fb8aa3b030c7823 */ /* 0x000fc8000000080c */
[----:B------:R-:W-:-:S04]  /*2a30*/  FFMA R3, R3, 1.925963033500011079e-08, R12 ;  /* 0x32a5706003037823 */ /* 0x000fc8000000000c */
[----:B------:R-:W0:Y:S02]  /*2a40*/  MUFU.EX2 R12, R3 ;  /* 0x00000003000c7308 */ /* 0x000e240000000800 */
[----:B0-----:R-:W-:Y:S01]  /*2a50*/  FMUL R30, R5, R12 ;  /* 0x0000000c051e7220 */ /* 0x001fe20000400000 */
[----:B------:R-:W-:-:S07]  /*2a60*/  HFMA2 R12, -RZ, RZ, 0, 4.76837158203125e-07 ;  /* 0x00000008ff0c7431 */ /* 0x000fce00000001ff */
[----:B------:R-:W-:Y:S05]  /*2a70*/  WARPSYNC.COLLECTIVE R15, `(.L_x_32) ;  /* 0x000000000f087348 */ /* 0x000fea0003c00000 */
[----:B------:R0:W1:Y:S02]  /*2a80*/  SHFL.DOWN P6, R14, R13, R12, R11 ;  /* 0x0800000c0d0e7389 */ /* 0x00006400000c000b */
[----:B01----:R-:W-:Y:S05]  /*2a90*/  ENDCOLLECTIVE ;  /* 0x000000000000791b */ /* 0x003fea0003800000 */
.L_x_32:
[----:B------:R-:W-:Y:S01]  /*2aa0*/  HFMA2 R12, -RZ, RZ, 0, 2.384185791015625e-07 ;  /* 0x00000004ff0c7431 */ /* 0x000fe200000001ff */
[----:B------:R-:W-:Y:S02]  /*2ab0*/  MOV R13, R6 ;  /* 0x00000006000d7202 */ /* 0x000fe40000000f00 */
[----:B------:R-:W-:-:S07]  /*2ac0*/  MOV R5, R14 ;  /* 0x0000000e00057202 */ /* 0x000fce0000000f00 */
[----:B------:R-:W-:Y:S05]  /*2ad0*/  WARPSYNC.COLLECTIVE R15, `(.L_x_33) ;  /* 0x000000000f087348 */ /* 0x000fea0003c00000 */
[----:B------:R0:W1:Y:S02]  /*2ae0*/  SHFL.DOWN P6, R14, R13, R12, R11 ;  /* 0x0800000c0d0e7389 */ /* 0x00006400000c000b */
[----:B01----:R-:W-:Y:S05]  /*2af0*/  ENDCOLLECTIVE ;  /* 0x000000000000791b */ /* 0x003fea0003800000 */
.L_x_33:
[----:B------:R-:W-:-:S04]  /*2b00*/  FMUL R5, R5, R30 ;  /* 0x0000001e05057220 */ /* 0x000fc80000400000 */
[----:B------:R-:W-:-:S05]  /*2b10*/  FFMA R4, R4, R32, R5 ;  /* 0x0000002004047223 */ /* 0x000fca0000000005 */
        /* <DEDUP_REMOVED lines=8> */
[----:B------:R-:W-:Y:S01]  /*2ba0*/  FFMA R6, R5, 1.925963033500011079e-08, R6 ;  /* 0x32a5706005067823 */ /* 0x000fe20000000006 */
[----:B------:R-:W-:-:S04]  /*2bb0*/  FADD R5, R14, -R3 ;  /* 0x800000030e057221 */ /* 0x000fc80000000000 */
[----:B------:R-:W-:Y:S01]  /*2bc0*/  FFMA.SAT R11, R5, R2, 0.5 ;  /* 0x3f000000050b7423 */ /* 0x000fe20000002002 */
[----:B------:R-:W0:Y:S03]  /*2bd0*/  MUFU.EX2 R6, R6 ;  /* 0x0000000600067308 */ /* 0x000e260000000800 */
[----:B------:R-:W-:-:S04]  /*2be0*/  FFMA.RM R11, R11, R0, 12582913 ;  /* 0x4b4000010b0b7423 */ /* 0x000fc80000004000 */
[C---:B------:R-:W-:Y:S01]  /*2bf0*/  FADD R12, R11.reuse, -12583039 ;  /* 0xcb40007f0b0c7421 */ /* 0x040fe20000000000 */
[----:B------:R-:W-:-:S03]  /*2c00*/  SHF.L.U32 R11, R11, 0x17, RZ ;  /* 0x000000170b0b7819 */ /* 0x000fc600000006ff */
[----:B------:R-:W-:-:S04]  /*2c10*/  FFMA R12, R5, 1.4426950216293334961, -R12 ;  /* 0x3fb8aa3b050c7823 */ /* 0x000fc8000000080c */
[----:B------:R-:W-:Y:S01]  /*2c20*/  FFMA R30, R5, 1.925963033500011079e-08, R12 ;  /* 0x32a57060051e7823 */ /* 0x000fe2000000000c */
[----:B------:R-:W-:Y:S02]  /*2c30*/  HFMA2 R12, -RZ, RZ, 0, 2.384185791015625e-07 ;  /* 0x00000004ff0c7431 */ /* 0x000fe400000001ff */
[----:B0-----:R-:W-:-:S03]  /*2c40*/  FMUL R32, R33, R6 ;  /* 0x0000000621207220 */ /* 0x001fc60000400000 */
[----:B------:R-:W0:Y:S02]  /*2c50*/  MUFU.EX2 R30, R30 ;  /* 0x0000001e001e7308 */ /* 0x000e240000000800 */
[----:B0-----:R-:W-:Y:S01]  /*2c60*/  FMUL R6, R11, R30 ;  /* 0x0000001e0b067220 */ /* 0x001fe20000400000 */
[----:B------:R-:W-:-:S07]  /*2c70*/  MOV R11, 0x1f ;  /* 0x0000001f000b7802 */ /* 0x000fce0000000f00 */
[----:B------:R-:W-:Y:S05]  /*2c80*/  WARPSYNC.COLLECTIVE R15, `(.L_x_34) ;  /* 0x000000000f087348 */ /* 0x000fea0003c00000 */
[----:B------:R0:W1:Y:S02]  /*2c90*/  SHFL.DOWN P6, R14, R13, R12, R11 ;  /* 0x0800000c0d0e7389 */ /* 0x00006400000c000b */
[----:B01----:R-:W-:Y:S05]  /*2ca0*/  ENDCOLLECTIVE ;  /* 0x000000000000791b */ /* 0x003fea0003800000 */
.L_x_34:
[----:B------:R-:W-:Y:S01]  /*2cb0*/  HFMA2 R12, -RZ, RZ, 0, 1.1920928955078125e-07 ;  /* 0x00000002ff0c7431 */ /* 0x000fe200000001ff */
[----:B------:R-:W-:Y:S02]  /*2cc0*/  MOV R13, R3 ;  /* 0x00000003000d7202 */ /* 0x000fe40000000f00 */
[----:B------:R-:W-:-:S07]  /*2cd0*/  MOV R5, R14 ;  /* 0x0000000e00057202 */ /* 0x000fce0000000f00 */
[----:B------:R-:W-:Y:S05]  /*2ce0*/  WARPSYNC.COLLECTIVE R15, `(.L_x_35) ;  /* 0x000000000f087348 */ /* 0x000fea0003c00000 */
[----:B------:R0:W1:Y:S02]  /*2cf0*/  SHFL.DOWN P6, R14, R13, R12, R11 ;  /* 0x0800000c0d0e7389 */ /* 0x00006400000c000b */
[----:B01----:R-:W-:Y:S05]  /*2d00*/  ENDCOLLECTIVE ;  /* 0x000000000000791b */ /* 0x003fea0003800000 */
.L_x_35:
        /* <DEDUP_REMOVED lines=22> */
[----:B------:R-:W-:Y:S01]  /*2e70*/  HFMA2 R12, -RZ, RZ, 0, 1.1920928955078125e-07 ;  /* 0x00000002ff0c7431 */ /* 0x000fe200000001ff */
[----:B------:R-:W-:-:S07]  /*2e80*/  MOV R11, 0x1f ;  /* 0x0000001f000b7802 */ /* 0x000fce0000000f00 */
[----:B------:R-:W-:Y:S05]  /*2e90*/  WARPSYNC.COLLECTIVE R15, `(.L_x_36) ;  /* 0x000000000f087348 */ /* 0x000fea0003c00000 */
[----:B------:R0:W1:Y:S02]  /*2ea0*/  SHFL.DOWN P6, R14, R13, R12, R11 ;  /* 0x0800000c0d0e7389 */ /* 0x00006400000c000b */
[----:B01----:R-:W-:Y:S05]  /*2eb0*/  ENDCOLLECTIVE ;  /* 0x000000000000791b */ /* 0x003fea0003800000 */
.L_x_36:
[----:B------:R-:W-:Y:S01]  /*2ec0*/  HFMA2 R12, -RZ, RZ, 0, 5.9604644775390625e-08 ;  /* 0x00000001ff0c7431 */ /* 0x000fe200000001ff */
[----:B------:R-:W-:Y:S01]  /*2ed0*/  MOV R13, R30 ;  /* 0x0000001e000d7202 */ /* 0x000fe20000000f00 */
[----:B------:R-:W-:-:S07]  /*2ee0*/  FMUL R3, R14, R3 ;  /* 0x000000030e037220 */ /* 0x000fce0000400000 */
[----:B------:R-:W-:Y:S05]  /*2ef0*/  WARPSYNC.COLLECTIVE R15, `(.L_x_37) ;  /* 0x000000000f087348 */ /* 0x000fea0003c00000 */
[----:B------:R0:W1:Y:S02]  /*2f00*/  SHFL.DOWN P6, R14, R13, R12, R11 ;  /* 0x0800000c0d0e7389 */ /* 0x00006400000c000b */
[----:B01----:R-:W-:Y:S05]  /*2f10*/  ENDCOLLECTIVE ;  /* 0x000000000000791b */ /* 0x003fea0003800000 */
.L_x_37:
[----:B------:R-:W-:-:S05]  /*2f20*/  FFMA R3, R4, R32, R3 ;  /* 0x0000002004037223 */ /* 0x000fca0000000003 */
[----:B------:R-:W-:Y:S02]  /*2f30*/  MOV R13, R3 ;  /* 0x00000003000d7202 */ /* 0x000fe40000000f00 */
[----:B------:R-:W-:-:S07]  /*2f40*/  MOV R5, R14 ;  /* 0x0000000e00057202 */ /* 0x000fce0000000f00 */
[----:B------:R-:W-:Y:S05]  /*2f50*/  WARPSYNC.COLLECTIVE R15, `(.L_x_38) ;  /* 0x000000000f087348 */ /* 0x000fea0003c00000 */
[----:B------:R0:W1:Y:S02]  /*2f60*/  SHFL.DOWN P6, R14, R13, R12, R11 ;  /* 0x0800000c0d0e7389 */ /* 0x00006400000c000b */
[----:B01----:R-:W-:Y:S05]  /*2f70*/  ENDCOLLECTIVE ;  /* 0x000000000000791b */ /* 0x003fea0003800000 */
.L_x_38:
[----:B------:R-:W-:Y:S05]  /*2f80*/  BRA `(.L_x_39) ;  /* 0xffffffe800307947 */ /* 0x000fea000383ffff */
        .weak           $__internal_0_$__cuda_sm3x_div_rn_noftz_f32_slowpath
        .type           $__internal_0_$__cuda_sm3x_div_rn_noftz_f32_slowpath,@function
        .size           $__internal_0_$__cuda_sm3x_div_rn_noftz_f32_slowpath,(.L_x_52 - $__internal_0_$__cuda_sm3x_div_rn_noftz_f32_slowpath)
$__internal_0_$__cuda_sm3x_div_rn_noftz_f32_slowpath:
[----:B------:R-:W-:Y:S01]  /*2f90*/  SHF.R.U32.HI R5, RZ, 0x17, R3 ;  /* 0x00000017ff057819 */ /* 0x000fe20000011603 */
[----:B------:R-:W-:Y:S01]  /*2fa0*/  BSSY.RECONVERGENT B1, `(.L_x_40) ;  /* 0x0000064000017945 */ /* 0x000fe20003800200 */
[----:B------:R-:W-:Y:S02]  /*2fb0*/  SHF.R.U32.HI R4, RZ, 0x17, R0 ;  /* 0x00000017ff047819 */ /* 0x000fe40000011600 */
[----:B------:R-:W-:Y:S02]  /*2fc0*/  LOP3.LUT R5, R5, 0xff, RZ, 0xc0, !PT ;  /* 0x000000ff05057812 */ /* 0x000fe400078ec0ff */
[----:B------:R-:W-:Y:S02]  /*2fd0*/  LOP3.LUT R4, R4, 0xff, RZ, 0xc0, !PT ;  /* 0x000000ff04047812 */ /* 0x000fe400078ec0ff */
[----:B------:R-:W-:Y:S02]  /*2fe0*/  IADD3 R10, PT, PT, R5, -0x1, RZ ;  /* 0xffffffff050a7810 */ /* 0x000fe40007ffe0ff */
[----:B------:R-:W-:-:S02]  /*2ff0*/  IADD3 R9, PT, PT, R4, -0x1, RZ ;  /* 0xffffffff04097810 */ /* 0x000fc40007ffe0ff */
[----:B------:R-:W-:Y:S02]  /*3000*/  ISETP.GT.U32.AND P0, PT, R10, 0xfd, PT ;  /* 0x000000fd0a00780c */ /* 0x000fe40003f04070 */
[----:B------:R-:W-:Y:S02]  /*3010*/  MOV R6, R0 ;  /* 0x0000000000067202 */ /* 0x000fe40000000f00 */
[----:B------:R-:W-:Y:S02]  /*3020*/  ISETP.GT.U32.OR P0, PT, R9, 0xfd, P0 ;  /* 0x000000fd0900780c */ /* 0x000fe40000704470 */
[----:B------:R-:W-:-:S11]  /*3030*/  MOV R7, R3 ;  /* 0x0000000300077202 */ /* 0x000fd60000000f00 */
[----:B------:R-:W-:Y:S01]  /*3040*/  @!P0 MOV R8, RZ ;  /* 0x000000ff00088202 */ /* 0x000fe20000000f00 */
[----:B------:R-:W-:Y:S06]  /*3050*/  @!P0 BRA `(.L_x_41) ;  /* 0x00000000005c8947 */ /* 0x000fec0003800000 */
[----:B------:R-:W-:Y:S02]  /*3060*/  FSETP.GTU.FTZ.AND P0, PT, |R0|, +INF , PT ;  /* 0x7f8000000000780b */ /* 0x000fe40003f1c200 */
[----:B------:R-:W-:-:S04]  /*3070*/  FSETP.GTU.FTZ.AND P1, PT, |R3|, +INF , PT ;  /* 0x7f8000000300780b */ /* 0x000fc80003f3c200 */
[----:B------:R-:W-:-:S13]  /*3080*/  PLOP3.LUT P0, PT, P0, P1, PT, 0xf8, 0x8f ;  /* 0x00000000008f781c */ /* 0x000fda0000703f70 */
[----:B------:R-:W-:Y:S05]  /*3090*/  @P0 BRA `(.L_x_42) ;  /* 0x00000004004c0947 */ /* 0x000fea0003800000 */
[----:B------:R-:W-:-:S13]  /*30a0*/  LOP3.LUT P0, RZ, R7, 0x7fffffff, R6, 0xc8, !PT ;  /* 0x7fffffff07ff7812 */ /* 0x000fda000780c806 */
[----:B------:R-:W-:Y:S05]  /*30b0*/  @!P0 BRA `(.L_x_43) ;  /* 0x00000004003c8947 */ /* 0x000fea0003800000 */
[C---:B------:R-:W-:Y:S02]  /*30c0*/  FSETP.NEU.FTZ.AND P2, PT, |R0|.reuse, +INF , PT ;  /* 0x7f8000000000780b */ /* 0x040fe40003f5d200 */
[----:B------:R-:W-:Y:S02]  /*30d0*/  FSETP.NEU.FTZ.AND P1, PT, |R3|, +INF , PT ;  /* 0x7f8000000300780b */ /* 0x000fe40003f3d200 */
[----:B------:R-:W-:-:S11]  /*30e0*/  FSETP.NEU.FTZ.AND P0, PT, |R0|, +INF , PT ;  /* 0x7f8000000000780b */ /* 0x000fd60003f1d200 */
[----:B------:R-:W-:Y:S05]  /*30f0*/  @!P1 BRA !P2, `(.L_x_43) ;  /* 0x00000004002c9947 */ /* 0x000fea0005000000 */
[----:B------:R-:W-:-:S04]  /*3100*/  LOP3.LUT P2, RZ, R6, 0x7fffffff, RZ, 0xc0, !PT ;  /* 0x7fffffff06ff7812 */ /* 0x000fc8000784c0ff */
[----:B------:R-:W-:-:S13]  /*3110*/  PLOP3.LUT P1, PT, P1, P2, PT, 0x2f, 0xf2 ;  /* 0x0000000000f2781c */ /* 0x000fda0000f24577 */
[----:B------:R-:W-:Y:S05]  /*3120*/  @P1 BRA `(.L_x_44) ;  /* 0x0000000400181947 */ /* 0x000fea0003800000 */
[----:B------:R-:W-:-:S04]  /*3130*/  LOP3.LUT P1, RZ, R7, 0x7fffffff, RZ, 0xc0, !PT ;  /* 0x7fffffff07ff7812 */ /* 0x000fc8000782c0ff */
[----:B------:R-:W-:-:S13]  /*3140*/  PLOP3.LUT P0, PT, P0, P1, PT, 0x2f, 0xf2 ;  /* 0x0000000000f2781c */ /* 0x000fda0000702577 */
[----:B------:R-:W-:Y:S05]  /*3150*/  @P0 BRA `(.L_x_45) ;  /* 0x0000000400000947 */ /* 0x000fea0003800000 */
[----:B------:R-:W-:Y:S02]  /*3160*/  ISETP.GE.AND P0, PT, R9, RZ, PT ;  /* 0x000000ff0900720c */ /* 0x000fe40003f06270 */
[----:B------:R-:W-:-:S11]  /*3170*/  ISETP.GE.AND P1, PT, R10, RZ, PT ;  /* 0x000000ff0a00720c */ /* 0x000fd60003f26270 */
[----:B------:R-:W-:Y:S01]  /*3180*/  @P0 MOV R8, RZ ;  /* 0x000000ff00080202 */ /* 0x000fe20000000f00 */
[----:B------:R-:W-:Y:S01]  /*3190*/  @!P0 FFMA R6, R0, 1.84467440737095516160e+19, RZ ;  /* 0x5f80000000068823 */ /* 0x000fe200000000ff */
[----:B------:R-:W-:Y:S01]  /*31a0*/  @!P0 MOV R8, 0xffffffc0 ;  /* 0xffffffc000088802 */ /* 0x000fe20000000f00 */
[----:B------:R-:W-:-:S03]  /*31b0*/  @!P1 FFMA R7, R3, 1.84467440737095516160e+19, RZ ;  /* 0x5f80000003079823 */ /* 0x000fc600000000ff */
[----:B------:R-:W-:-:S07]  /*31c0*/  @!P1 IADD3 R8, PT, PT, R8, 0x40, RZ ;  /* 0x0000004008089810 */ /* 0x000fce0007ffe0ff */
.L_x_41:
[----:B------:R-:W-:Y:S01]  /*31d0*/  LEA R0, R5, 0xc0800000, 0x17 ;  /* 0xc080000005007811 */ /* 0x000fe200078eb8ff */
[----:B------:R-:W-:Y:S01]  /*31e0*/  BSSY.RECONVERGENT B2, `(.L_x_46) ;  /* 0x0000036000027945 */ /* 0x000fe20003800200 */
[----:B------:R-:W-:Y:S02]  /*31f0*/  IADD3 R4, PT, PT, R4, -0x7f, RZ ;  /* 0xffffff8104047810 */ /* 0x000fe40007ffe0ff */
[----:B------:R-:W-:Y:S02]  /*3200*/  IADD3 R7, PT, PT, -R0, R7, RZ ;  /* 0x0000000700077210 */ /* 0x000fe40007ffe1ff */
[C---:B------:R-:W-:Y:S01]  /*3210*/  IADD3 R5, PT, PT, R4.reuse, 0x7f, -R5 ;  /* 0x0000007f04057810 */ /* 0x040fe20007ffe805 */
[----:B------:R-:W-:Y:S01]  /*3220*/  IMAD R0, R4, -0x800000, R6 ;  /* 0xff80000004007824 */ /* 0x000fe200078e0206 */
[----:B------:R-:W0:Y:S01]  /*3230*/  MUFU.RCP R3, R7 ;  /* 0x0000000700037308 */ /* 0x000e220000001000 */
[----:B------:R-:W-:Y:S01]  /*3240*/  FADD.FTZ R9, -R7, -RZ ;  /* 0x800000ff07097221 */ /* 0x000fe20000010100 */
[----:B------:R-:W-:-:S03]  /*3250*/  IADD3 R5, PT, PT, R5, R8, RZ ;  /* 0x0000000805057210 */ /* 0x000fc60007ffe0ff */
[----:B0-----:R-:W-:-:S04]  /*3260*/  FFMA R10, R3, R9, 1 ;  /* 0x3f800000030a7423 */ /* 0x001fc80000000009 */
[----:B------:R-:W-:-:S04]  /*3270*/  FFMA R10, R3, R10, R3 ;  /* 0x0000000a030a7223 */ /* 0x000fc80000000003 */
[----:B------:R-:W-:-:S04]  /*3280*/  FFMA R3, R0, R10, RZ ;  /* 0x0000000a00037223 */ /* 0x000fc800000000ff */
[----:B------:R-:W-:-:S04]  /*3290*/  FFMA R6, R9, R3, R0 ;  /* 0x0000000309067223 */ /* 0x000fc80000000000 */
[----:B------:R-:W-:-:S04]  /*32a0*/  FFMA R11, R10, R6, R3 ;  /* 0x000000060a0b7223 */ /* 0x000fc80000000003 */
[----:B------:R-:W-:-:S04]  /*32b0*/  FFMA R6, R9, R11, R0 ;  /* 0x0000000b09067223 */ /* 0x000fc80000000000 */
[----:B------:R-:W-:-:S05]  /*32c0*/  FFMA R3, R10, R6, R11 ;  /* 0x000000060a037223 */ /* 0x000fca000000000b */
[----:B------:R-:W-:-:S04]  /*32d0*/  SHF.R.U32.HI R0, RZ, 0x17, R3 ;  /* 0x00000017ff007819 */ /* 0x000fc80000011603 */
[----:B------:R-:W-:-:S04]  /*32e0*/  LOP3.LUT R0, R0, 0xff, RZ, 0xc0, !PT ;  /* 0x000000ff00007812 */ /* 0x000fc800078ec0ff */
[----:B------:R-:W-:-:S04]  /*32f0*/  IADD3 R8, PT, PT, R0, R5, RZ ;  /* 0x0000000500087210 */ /* 0x000fc80007ffe0ff */
[----:B------:R-:W-:-:S04]  /*3300*/  IADD3 R0, PT, PT, R8, -0x1, RZ ;  /* 0xffffffff08007810 */ /* 0x000fc80007ffe0ff */
[----:B------:R-:W-:-:S13]  /*3310*/  ISETP.GE.U32.AND P0, PT, R0, 0xfe, PT ;  /* 0x000000fe0000780c */ /* 0x000fda0003f06070 */
[----:B------:R-:W-:Y:S05]  /*3320*/  @!P0 BRA `(.L_x_47) ;  /* 0x0000000000808947 */ /* 0x000fea0003800000 */
[----:B------:R-:W-:-:S13]  /*3330*/  ISETP.GT.AND P0, PT, R8, 0xfe, PT ;  /* 0x000000fe0800780c */ /* 0x000fda0003f04270 */
[----:B------:R-:W-:Y:S05]  /*3340*/  @P0 BRA `(.L_x_48) ;  /* 0x00000000006c0947 */ /* 0x000fea0003800000 */
[----:B------:R-:W-:-:S13]  /*3350*/  ISETP.GE.AND P0, PT, R8, 0x1, PT ;  /* 0x000000010800780c */ /* 0x000fda0003f06270 */
[----:B------:R-:W-:Y:S05]  /*3360*/  @P0 BRA `(.L_x_49) ;  /* 0x0000000000740947 */ /* 0x000fea0003800000 */
[----:B------:R-:W-:Y:S02]  /*3370*/  ISETP.GE.AND P0, PT, R8, -0x18, PT ;  /* 0xffffffe80800780c */ /* 0x000fe40003f06270 */
[----:B------:R-:W-:-:S11]  /*3380*/  LOP3.LUT R3, R3, 0x80000000, RZ, 0xc0, !PT ;  /* 0x8000000003037812 */ /* 0x000fd600078ec0ff */
[----:B------:R-:W-:Y:S05]  /*3390*/  @!P0 BRA `(.L_x_49) ;  /* 0x0000000000688947 */ /* 0x000fea0003800000 */
[-CC-:B------:R-:W-:Y:S01]  /*33a0*/  FFMA.RZ R0, R10, R6.reuse, R11.reuse ;  /* 0x000000060a007223 */ /* 0x180fe2000000c00b */
[----:B------:R-:W-:Y:S01]  /*33b0*/  IADD3 R7, PT, PT, R8, 0x20, RZ ;  /* 0x0000002008077810 */ /* 0x000fe20007ffe0ff */
[-CC-:B------:R-:W-:Y:S01]  /*33c0*/  FFMA.RM R5, R10, R6.reuse, R11.reuse ;  /* 0x000000060a057223 */ /* 0x180fe2000000400b */
[----:B------:R-:W-:Y:S02]  /*33d0*/  ISETP.NE.AND P2, PT, R8, RZ, PT ;  /* 0x000000ff0800720c */ /* 0x000fe40003f45270 */
[----:B------:R-:W-:Y:S01]  /*33e0*/  LOP3.LUT R4, R0, 0x7fffff, RZ, 0xc0, !PT ;  /* 0x007fffff00047812 */ /* 0x000fe200078ec0ff */
[----:B------:R-:W-:Y:S01]  /*33f0*/  FFMA.RP R0, R10, R6, R11 ;  /* 0x000000060a007223 */ /* 0x000fe2000000800b */
[----:B------:R-:W-:Y:S02]  /*3400*/  ISETP.NE.AND P1, PT, R8, RZ, PT ;  /* 0x000000ff0800720c */ /* 0x000fe40003f25270 */
[----:B------:R-:W-:Y:S02]  /*3410*/  LOP3.LUT R4, R4, 0x800000, RZ, 0xfc, !PT ;  /* 0x0080000004047812 */ /* 0x000fe400078efcff */
[----:B------:R-:W-:-:S02]  /*3420*/  IADD3 R6, PT, PT, -R8, RZ, RZ ;  /* 0x000000ff08067210 */ /* 0x000fc40007ffe1ff */
[----:B------:R-:W-:Y:S02]  /*3430*/  SHF.L.U32 R7, R4, R7, RZ ;  /* 0x0000000704077219 */ /* 0x000fe400000006ff */
[----:B------:R-:W-:Y:S02]  /*3440*/  FSETP.NEU.FTZ.AND P0, PT, R0, R5, PT ;  /* 0x000000050000720b */ /* 0x000fe40003f1d000 */
[----:B------:R-:W-:Y:S02]  /*3450*/  SEL R5, R6, RZ, P2 ;  /* 0x000000ff06057207 */ /* 0x000fe40001000000 */
[----:B------:R-:W-:Y:S02]  /*3460*/  ISETP.NE.AND P1, PT, R7, RZ, P1 ;  /* 0x000000ff0700720c */ /* 0x000fe40000f25270 */
[----:B------:R-:W-:Y:S02]  /*3470*/  SHF.R.U32.HI R5, RZ, R5, R4 ;  /* 0x00000005ff057219 */ /* 0x000fe40000011604 */
[----:B------:R-:W-:-:S02]  /*3480*/  PLOP3.LUT P0, PT, P0, P1, PT, 0xf8, 0x8f ;  /* 0x00000000008f781c */ /* 0x000fc40000703f70 */
[----:B------:R-:W-:Y:S02]  /*3490*/  SHF.R.U32.HI R7, RZ, 0x1, R5 ;  /* 0x00000001ff077819 */ /* 0x000fe40000011605 */
[----:B------:R-:W-:-:S04]  /*34a0*/  SEL R0, RZ, 0x1, !P0 ;  /* 0x00000001ff007807 */ /* 0x000fc80004000000 */
[----:B------:R-:W-:-:S04]  /*34b0*/  LOP3.LUT R0, R0, 0x1, R7, 0xf8, !PT ;  /* 0x0000000100007812 */ /* 0x000fc800078ef807 */
[----:B------:R-:W-:-:S04]  /*34c0*/  LOP3.LUT R0, R0, R5, RZ, 0xc0, !PT ;  /* 0x0000000500007212 */ /* 0x000fc800078ec0ff */
[----:B------:R-:W-:-:S04]  /*34d0*/  IADD3 R0, PT, PT, R7, R0, RZ ;  /* 0x0000000007007210 */ /* 0x000fc80007ffe0ff */
[----:B------:R-:W-:Y:S01]  /*34e0*/  LOP3.LUT R3, R0, R3, RZ, 0xfc, !PT ;  /* 0x0000000300037212 */ /* 0x000fe200078efcff */
[----:B------:R-:W-:Y:S06]  /*34f0*/  BRA `(.L_x_49) ;  /* 0x0000000000107947 */ /* 0x000fec0003800000 */
.L_x_48:
[----:B------:R-:W-:-:S04]  /*3500*/  LOP3.LUT R3, R3, 0x80000000, RZ, 0xc0, !PT ;  /* 0x8000000003037812 */ /* 0x000fc800078ec0ff */
[----:B------:R-:W-:Y:S01]  /*3510*/  LOP3.LUT R3, R3, 0x7f800000, RZ, 0xfc, !PT ;  /* 0x7f80000003037812 */ /* 0x000fe200078efcff */
[----:B------:R-:W-:Y:S06]  /*3520*/  BRA `(.L_x_49) ;  /* 0x0000000000047947 */ /* 0x000fec0003800000 */
.L_x_47:
[----:B------:R-:W-:-:S07]  /*3530*/  LEA R3, R5, R3, 0x17 ;  /* 0x0000000305037211 */ /* 0x000fce00078eb8ff */
.L_x_49:
[----:B------:R-:W-:Y:S05]  /*3540*/  BSYNC.RECONVERGENT B2 ;  /* 0x0000000000027941 */ /* 0x000fea0003800200 */
.L_x_46:
[----:B------:R-:W-:Y:S05]  /*3550*/  BRA `(.L_x_50) ;  /* 0x0000000000207947 */ /* 0x000fea0003800000 */
.L_x_45:
[----:B------:R-:W-:-:S04]  /*3560*/  LOP3.LUT R3, R7, 0x80000000, R6, 0x48, !PT ;  /* 0x8000000007037812 */ /* 0x000fc800078e4806 */
[----:B------:R-:W-:Y:S01]  /*3570*/  LOP3.LUT R3, R3, 0x7f800000, RZ, 0xfc, !PT ;  /* 0x7f80000003037812 */ /* 0x000fe200078efcff */
[----:B------:R-:W-:Y:S06]  /*3580*/  BRA `(.L_x_50) ;  /* 0x0000000000147947 */ /* 0x000fec0003800000 */
.L_x_44:
[----:B------:R-:W-:Y:S01]  /*3590*/  LOP3.LUT R3, R7, 0x80000000, R6, 0x48, !PT ;  /* 0x8000000007037812 */ /* 0x000fe200078e4806 */
[----:B------:R-:W-:Y:S06]  /*35a0*/  BRA `(.L_x_50) ;  /* 0x00000000000c7947 */ /* 0x000fec0003800000 */
.L_x_43:
[----:B------:R-:W0:Y:S01]  /*35b0*/  MUFU.RSQ R3, -QNAN ;  /* 0xffc0000000037908 */ /* 0x000e220000001400 */
[----:B------:R-:W-:Y:S05]  /*35c0*/  BRA `(.L_x_50) ;  /* 0x0000000000047947 */ /* 0x000fea0003800000 */
.L_x_42:
[----:B------:R-:W-:-:S07]  /*35d0*/  FADD.FTZ R3, R0, R3 ;  /* 0x0000000300037221 */ /* 0x000fce0000010000 */
.L_x_50:
[----:B------:R-:W-:Y:S05]  /*35e0*/  BSYNC.RECONVERGENT B1 ;  /* 0x0000000000017941 */ /* 0x000fea0003800200 */
.L_x_40:
[----:B0-----:R-:W-:Y:S01]  /*35f0*/  MOV R5, R3 ;  /* 0x0000000300057202 */ /* 0x001fe20000000f00 */
[----:B------:R-:W-:-:S04]  /*3600*/  HFMA2 R3, -RZ, RZ, 0, 0 ;  /* 0x00000000ff037431 */ /* 0x000fc800000001ff */
[----:B------:R-:W-:Y:S05]  /*3610*/  RET.REL.NODEC R2 `(_Z15flash_attentionPKfS0_S0_Pfii) ;  /* 0xffffffc802787950 */ /* 0x000fea0003c3ffff */
.L_x_51:
[----:B------:R-:W-:-:S00]  /*3620*/  BRA `(.L_x_51) ;  /* 0xfffffffc00fc7947 */ /* 0x000fc0000383ffff */
[----:B------:R-:W-:-:S00]  /*3630*/  NOP ;  /* 0x0000000000007918 */ /* 0x000fc00000000000 */
        /* <DEDUP_REMOVED lines=12> */
.L_x_52:


//--------------------- .nv.global.init           --------------------------
	.section	.nv.global.init,"aw",@progbits
.nv.global.init:
	.type		$str$1,@object
	.size		$str$1,($str - $str$1)
$str$1:
        /*0000*/ 	.byte	0x2f, 0x74, 0x6d, 0x70, 0x2f, 0x73, 0x61, 0x73, 0x73, 0x5f, 0x63, 0x75, 0x5f, 0x71, 0x32, 0x74
        /*0010*/ 	.byte	0x66, 0x78, 0x78, 0x70, 0x6f, 0x2f, 0x6b, 0x2e, 0x63, 0x75, 0x00
	.type		$str,@object
	.size		$str,($str$2 - $str)
$str:
        /*001b*/ 	.byte	0x62, 0x6c, 0x6f, 0x63, 0x6b, 0x44, 0x69, 0x6d, 0x2e, 0x78, 0x20, 0x3d, 0x3d, 0x20, 0x44, 0x20
        /*002b*/ 	.byte	0x26, 0x26, 0x20, 0x62, 0x6c, 0x6f, 0x63, 0x6b, 0x44, 0x69, 0x6d, 0x2e, 0x79, 0x20, 0x3c, 0x3d
        /*003b*/ 	.byte	0x20, 0x4e, 0x20, 0x26, 0x26, 0x20, 0x22, 0x42, 0x6c, 0x6f, 0x63, 0x6b, 0x20, 0x73, 0x69, 0x7a
        /*004b*/ 	.byte	0x65, 0x20, 0x6d, 0x75, 0x73, 0x74, 0x20, 0x62, 0x65, 0x20, 0x28, 0x44, 0x2c, 0x20, 0x3c, 0x3d
        /*005b*/ 	.byte	0x4e, 0x29, 0x22, 0x00
	.type		$str$2,@object
	.size		$str$2,(__unnamed_1 - $str$2)
$str$2:
        /*005f*/ 	.byte	0x44, 0x20, 0x25, 0x20, 0x33, 0x32, 0x20, 0x3d, 0x3d, 0x20, 0x30, 0x20, 0x26, 0x26, 0x20, 0x22
        /*006f*/ 	.byte	0x44, 0x20, 0x6d, 0x75, 0x73, 0x74, 0x20, 0x62, 0x65, 0x20, 0x64, 0x69, 0x76, 0x69, 0x73, 0x69
        /*007f*/ 	.byte	0x62, 0x6c, 0x65, 0x20, 0x62, 0x79, 0x20, 0x33, 0x32, 0x20, 0x66, 0x6f, 0x72, 0x20, 0x73, 0x68
        /*008f*/ 	.byte	0x75, 0x66, 0x66, 0x6c, 0x65, 0x2d, 0x62, 0x61, 0x73, 0x65, 0x64, 0x20, 0x72, 0x65, 0x64, 0x75
        /*009f*/ 	.byte	0x63, 0x74, 0x69, 0x6f, 0x6e, 0x22, 0x00
	.type		__unnamed_1,@object
	.size		__unnamed_1,(.L_0 - __unnamed_1)
__unnamed_1:
        /*00a6*/ 	.byte	0x76, 0x6f, 0x69, 0x64, 0x20, 0x66, 0x6c, 0x61, 0x73, 0x68, 0x5f, 0x61, 0x74, 0x74, 0x65, 0x6e
        /*00b6*/ 	.byte	0x74, 0x69, 0x6f, 0x6e, 0x28, 0x63, 0x6f, 0x6e, 0x73, 0x74, 0x20, 0x66, 0x6c, 0x6f, 0x61, 0x74
        /*00c6*/ 	.byte	0x20, 0x2a, 0x2c, 0x20, 0x63, 0x6f, 0x6e, 0x73, 0x74, 0x20, 0x66, 0x6c, 0x6f, 0x61, 0x74, 0x20
        /*00d6*/ 	.byte	0x2a, 0x2c, 0x20, 0x63, 0x6f, 0x6e, 0x73, 0x74, 0x20, 0x66, 0x6c, 0x6f, 0x61, 0x74, 0x20, 0x2a
        /*00e6*/ 	.byte	0x2c, 0x20, 0x66, 0x6c, 0x6f, 0x61, 0x74, 0x20, 0x2a, 0x2c, 0x20, 0x69, 0x6e, 0x74, 0x2c, 0x20
        /*00f6*/ 	.byte	0x69, 0x6e, 0x74, 0x29, 0x00
.L_0:


//--------------------- .nv.shared._Z15flash_attentionPKfS0_S0_Pfii --------------------------
	.section	.nv.shared._Z15flash_attentionPKfS0_S0_Pfii,"aw",@nobits
	.sectionflags	@""
	.align	16
	.zero		1024


//--------------------- .nv.shared.reserved.0     --------------------------
	.section	.nv.shared.reserved.0,"aw",@nobits
	.weak		__nv_reservedSMEM_offset_0_alias
	.size		__nv_reservedSMEM_offset_0_alias, 0, 64
	.other		__nv_reservedSMEM_offset_0_alias,@"STO_CUDA_RESERVED_SHARED STV_DEFAULT"
__nv_reservedSMEM_offset_0_alias:
	.zero		0
	.zero		64


//--------------------- .nv.constant0._Z15flash_attentionPKfS0_S0_Pfii --------------------------
	.section	.nv.constant0._Z15flash_attentionPKfS0_S0_Pfii,"a",@progbits
	.sectionflags	@""
	.align	4
.nv.constant0._Z15flash_attentionPKfS0_S0_Pfii:
	.zero		936


//--------------------- SYMBOLS --------------------------

	.type		.nv.reservedSmem.offset0,@object
	.size		.nv.reservedSmem.offset0,0x4
	.type		.nv.reservedSmem.cap,@object
	.size		.nv.reservedSmem.cap,0x4
	.type		__assertfail,@function
